//
// Generated by NVIDIA NVVM Compiler
//
// Compiler Build ID: CL-36424714
// Cuda compilation tools, release 13.0, V13.0.88
// Based on NVVM 20.0.0
//

.version 9.0
.target sm_100
.address_size 64

	// .globl	rocr_prepare_inv_f32

.visible .entry rocr_prepare_inv_f32(
	.param .u64 .ptr .align 1 rocr_prepare_inv_f32_param_0,
	.param .u32 rocr_prepare_inv_f32_param_1,
	.param .u64 .ptr .align 1 rocr_prepare_inv_f32_param_2
)
{
	.reg .pred 	%p<5>;
	.reg .b32 	%r<11>;
	.reg .b32 	%f<7>;
	.reg .b64 	%rd<9>;

	ld.param.u64 	%rd3, [rocr_prepare_inv_f32_param_0];
	ld.param.u32 	%r6, [rocr_prepare_inv_f32_param_1];
	ld.param.u64 	%rd4, [rocr_prepare_inv_f32_param_2];
	mov.u32 	%r7, %ctaid.x;
	mov.u32 	%r1, %ntid.x;
	mov.u32 	%r8, %tid.x;
	mad.lo.s32 	%r10, %r7, %r1, %r8;
	setp.ge.s32 	%p1, %r10, %r6;
	@%p1 bra 	$L__BB0_5;
	mov.u32 	%r9, %nctaid.x;
	mul.lo.s32 	%r3, %r1, %r9;
	cvta.to.global.u64 	%rd1, %rd3;
	cvta.to.global.u64 	%rd2, %rd4;
$L__BB0_2:
	mul.wide.s32 	%rd5, %r10, 4;
	add.s64 	%rd6, %rd1, %rd5;
	ld.global.nc.f32 	%f1, [%rd6];
	setp.eq.f32 	%p2, %f1, 0f00000000;
	mov.f32 	%f6, 0f00000000;
	@%p2 bra 	$L__BB0_4;
	setp.num.f32 	%p3, %f1, %f1;
	rcp.rn.f32 	%f5, %f1;
	selp.f32 	%f6, %f5, 0f00000000, %p3;
$L__BB0_4:
	add.s64 	%rd8, %rd2, %rd5;
	st.global.f32 	[%rd8], %f6;
	add.s32 	%r10, %r10, %r3;
	setp.lt.s32 	%p4, %r10, %r6;
	@%p4 bra 	$L__BB0_2;
$L__BB0_5:
	ret;

}
	// .globl	rocr_batch_f32
.visible .entry rocr_batch_f32(
	.param .u64 .ptr .align 1 rocr_batch_f32_param_0,
	.param .u64 .ptr .align 1 rocr_batch_f32_param_1,
	.param .u32 rocr_batch_f32_param_2,
	.param .u32 rocr_batch_f32_param_3,
	.param .u64 .ptr .align 1 rocr_batch_f32_param_4,
	.param .u32 rocr_batch_f32_param_5,
	.param .u64 .ptr .align 1 rocr_batch_f32_param_6
)
{
	.reg .pred 	%p<29>;
	.reg .b32 	%r<83>;
	.reg .b32 	%f<61>;
	.reg .b64 	%rd<69>;

	ld.param.u64 	%rd22, [rocr_batch_f32_param_0];
	ld.param.u64 	%rd20, [rocr_batch_f32_param_1];
	ld.param.u32 	%r40, [rocr_batch_f32_param_2];
	ld.param.u32 	%r41, [rocr_batch_f32_param_3];
	ld.param.u64 	%rd21, [rocr_batch_f32_param_4];
	ld.param.u32 	%r42, [rocr_batch_f32_param_5];
	ld.param.u64 	%rd23, [rocr_batch_f32_param_6];
	cvta.to.global.u64 	%rd1, %rd23;
	cvta.to.global.u64 	%rd2, %rd22;
	cvta.to.global.u64 	%rd3, %rd20;
	mov.u32 	%r1, %ctaid.y;
	setp.ge.s32 	%p1, %r1, %r42;
	@%p1 bra 	$L__BB1_17;
	cvta.to.global.u64 	%rd24, %rd21;
	mul.wide.u32 	%rd25, %r1, 4;
	add.s64 	%rd26, %rd24, %rd25;
	ld.global.nc.u32 	%r43, [%rd26];
	setp.lt.s32 	%p2, %r43, 1;
	@%p2 bra 	$L__BB1_17;
	add.s32 	%r3, %r43, %r41;
	mul.lo.s32 	%r4, %r40, %r1;
	mov.u32 	%r5, %ctaid.x;
	mov.u32 	%r6, %ntid.x;
	mov.u32 	%r7, %tid.x;
	mad.lo.s32 	%r79, %r5, %r6, %r7;
	mov.u32 	%r9, %nctaid.x;
	mul.lo.s32 	%r10, %r6, %r9;
	min.s32 	%r44, %r3, %r40;
	setp.le.s32 	%p3, %r44, %r79;
	@%p3 bra 	$L__BB1_9;
	add.s32 	%r45, %r79, %r10;
	max.s32 	%r46, %r44, %r45;
	setp.lt.s32 	%p4, %r45, %r44;
	selp.u32 	%r47, 1, 0, %p4;
	add.s32 	%r48, %r45, %r47;
	sub.s32 	%r49, %r46, %r48;
	max.u32 	%r50, %r10, 1;
	div.u32 	%r51, %r49, %r50;
	add.s32 	%r12, %r51, %r47;
	and.b32  	%r52, %r12, 3;
	setp.eq.s32 	%p5, %r52, 3;
	mov.u32 	%r77, %r79;
	@%p5 bra 	$L__BB1_6;
	add.s32 	%r53, %r12, 1;
	and.b32  	%r54, %r53, 3;
	add.s32 	%r75, %r79, %r4;
	neg.s32 	%r74, %r54;
	mad.lo.s32 	%r55, %r9, %r54, %r5;
	mad.lo.s32 	%r77, %r6, %r55, %r7;
$L__BB1_5:
	.pragma "nounroll";
	mul.wide.s32 	%rd27, %r75, 4;
	add.s64 	%rd28, %rd1, %rd27;
	mov.b32 	%r56, 2147483647;
	st.global.u32 	[%rd28], %r56;
	add.s32 	%r75, %r75, %r10;
	add.s32 	%r74, %r74, 1;
	setp.ne.s32 	%p6, %r74, 0;
	@%p6 bra 	$L__BB1_5;
$L__BB1_6:
	setp.lt.u32 	%p7, %r12, 3;
	@%p7 bra 	$L__BB1_9;
	mul.wide.s32 	%rd31, %r10, 4;
	shl.b32 	%r59, %r10, 2;
$L__BB1_8:
	add.s32 	%r57, %r77, %r4;
	mul.wide.s32 	%rd29, %r57, 4;
	add.s64 	%rd30, %rd1, %rd29;
	mov.b32 	%r58, 2147483647;
	st.global.u32 	[%rd30], %r58;
	add.s64 	%rd32, %rd30, %rd31;
	st.global.u32 	[%rd32], %r58;
	add.s64 	%rd33, %rd32, %rd31;
	st.global.u32 	[%rd33], %r58;
	add.s64 	%rd34, %rd33, %rd31;
	st.global.u32 	[%rd34], %r58;
	add.s32 	%r77, %r59, %r77;
	setp.lt.s32 	%p8, %r77, %r44;
	@%p8 bra 	$L__BB1_8;
$L__BB1_9:
	setp.ge.s32 	%p9, %r79, %r3;
	@%p9 bra 	$L__BB1_11;
	not.b32 	%r60, %r79;
	add.s32 	%r61, %r10, %r60;
	add.s32 	%r62, %r61, %r3;
	rem.s32 	%r63, %r62, %r10;
	add.s32 	%r64, %r62, %r79;
	sub.s32 	%r79, %r64, %r63;
$L__BB1_11:
	setp.eq.s64 	%p10, %rd20, 0;
	@%p10 bra 	$L__BB1_27;
	mad.lo.s32 	%r25, %r10, -3, %r40;
	setp.ge.s32 	%p11, %r79, %r25;
	@%p11 bra 	$L__BB1_13;
	bra.uni 	$L__BB1_18;
$L__BB1_13:
	setp.ge.s32 	%p17, %r79, %r40;
	@%p17 bra 	$L__BB1_17;
$L__BB1_14:
	sub.s32 	%r67, %r79, %r43;
	mul.wide.s32 	%rd47, %r67, 4;
	add.s64 	%rd48, %rd3, %rd47;
	ld.global.nc.f32 	%f13, [%rd48];
	setp.equ.f32 	%p18, %f13, 0f00000000;
	mov.f32 	%f55, 0f00000000;
	@%p18 bra 	$L__BB1_16;
	mul.wide.s32 	%rd49, %r79, 4;
	add.s64 	%rd50, %rd2, %rd49;
	ld.global.nc.f32 	%f40, [%rd50];
	mul.f32 	%f55, %f13, %f40;
$L__BB1_16:
	add.s32 	%r68, %r79, %r4;
	mul.wide.s32 	%rd51, %r68, 4;
	add.s64 	%rd52, %rd1, %rd51;
	st.global.f32 	[%rd52], %f55;
	add.s32 	%r79, %r79, %r10;
	setp.lt.s32 	%p19, %r79, %r40;
	@%p19 bra 	$L__BB1_14;
$L__BB1_17:
	ret;
$L__BB1_18:
	sub.s32 	%r65, %r79, %r43;
	mul.wide.s32 	%rd35, %r65, 4;
	add.s64 	%rd4, %rd3, %rd35;
	ld.global.nc.f32 	%f1, [%rd4];
	setp.equ.f32 	%p12, %f1, 0f00000000;
	mov.f32 	%f51, 0f00000000;
	@%p12 bra 	$L__BB1_20;
	mul.wide.s32 	%rd36, %r79, 4;
	add.s64 	%rd37, %rd2, %rd36;
	ld.global.nc.f32 	%f32, [%rd37];
	mul.f32 	%f51, %f1, %f32;
$L__BB1_20:
	add.s32 	%r66, %r79, %r4;
	mul.wide.s32 	%rd38, %r66, 4;
	add.s64 	%rd5, %rd1, %rd38;
	st.global.f32 	[%rd5], %f51;
	add.s32 	%r28, %r79, %r10;
	mul.wide.s32 	%rd6, %r10, 4;
	add.s64 	%rd7, %rd4, %rd6;
	ld.global.nc.f32 	%f4, [%rd7];
	setp.equ.f32 	%p13, %f4, 0f00000000;
	mov.f32 	%f52, 0f00000000;
	@%p13 bra 	$L__BB1_22;
	mul.wide.s32 	%rd39, %r28, 4;
	add.s64 	%rd40, %rd2, %rd39;
	ld.global.nc.f32 	%f34, [%rd40];
	mul.f32 	%f52, %f4, %f34;
$L__BB1_22:
	add.s64 	%rd8, %rd5, %rd6;
	st.global.f32 	[%rd8], %f52;
	add.s32 	%r29, %r28, %r10;
	add.s64 	%rd9, %rd7, %rd6;
	ld.global.nc.f32 	%f7, [%rd9];
	setp.equ.f32 	%p14, %f7, 0f00000000;
	mov.f32 	%f53, 0f00000000;
	@%p14 bra 	$L__BB1_24;
	mul.wide.s32 	%rd41, %r29, 4;
	add.s64 	%rd42, %rd2, %rd41;
	ld.global.nc.f32 	%f36, [%rd42];
	mul.f32 	%f53, %f7, %f36;
$L__BB1_24:
	add.s64 	%rd10, %rd8, %rd6;
	st.global.f32 	[%rd10], %f53;
	add.s32 	%r30, %r29, %r10;
	add.s64 	%rd43, %rd9, %rd6;
	ld.global.nc.f32 	%f10, [%rd43];
	setp.equ.f32 	%p15, %f10, 0f00000000;
	mov.f32 	%f54, 0f00000000;
	@%p15 bra 	$L__BB1_26;
	mul.wide.s32 	%rd44, %r30, 4;
	add.s64 	%rd45, %rd2, %rd44;
	ld.global.nc.f32 	%f38, [%rd45];
	mul.f32 	%f54, %f10, %f38;
$L__BB1_26:
	add.s64 	%rd46, %rd10, %rd6;
	st.global.f32 	[%rd46], %f54;
	add.s32 	%r79, %r30, %r10;
	setp.lt.s32 	%p16, %r79, %r25;
	@%p16 bra 	$L__BB1_18;
	bra.uni 	$L__BB1_13;
$L__BB1_27:
	mad.lo.s32 	%r34, %r10, -3, %r40;
	setp.ge.s32 	%p20, %r79, %r34;
	@%p20 bra 	$L__BB1_28;
	bra.uni 	$L__BB1_32;
$L__BB1_28:
	setp.ge.s32 	%p26, %r79, %r40;
	@%p26 bra 	$L__BB1_17;
$L__BB1_29:
	sub.s32 	%r72, %r79, %r43;
	mul.wide.s32 	%rd64, %r72, 4;
	add.s64 	%rd19, %rd2, %rd64;
	ld.global.nc.f32 	%f28, [%rd19];
	setp.equ.f32 	%p27, %f28, 0f00000000;
	mov.f32 	%f60, 0f00000000;
	@%p27 bra 	$L__BB1_31;
	mul.wide.u32 	%rd65, %r43, 4;
	add.s64 	%rd66, %rd19, %rd65;
	ld.global.nc.f32 	%f50, [%rd66];
	div.rn.f32 	%f60, %f50, %f28;
$L__BB1_31:
	add.s32 	%r73, %r79, %r4;
	mul.wide.s32 	%rd67, %r73, 4;
	add.s64 	%rd68, %rd1, %rd67;
	st.global.f32 	[%rd68], %f60;
	add.s32 	%r79, %r79, %r10;
	setp.lt.s32 	%p28, %r79, %r40;
	@%p28 bra 	$L__BB1_29;
	bra.uni 	$L__BB1_17;
$L__BB1_32:
	sub.s32 	%r69, %r79, %r43;
	mul.wide.s32 	%rd53, %r69, 4;
	add.s64 	%rd11, %rd2, %rd53;
	ld.global.nc.f32 	%f16, [%rd11];
	setp.equ.f32 	%p21, %f16, 0f00000000;
	mov.f32 	%f56, 0f00000000;
	@%p21 bra 	$L__BB1_34;
	mul.wide.u32 	%rd54, %r43, 4;
	add.s64 	%rd55, %rd11, %rd54;
	ld.global.nc.f32 	%f42, [%rd55];
	div.rn.f32 	%f56, %f42, %f16;
$L__BB1_34:
	add.s32 	%r70, %r79, %r4;
	mul.wide.s32 	%rd56, %r70, 4;
	add.s64 	%rd12, %rd1, %rd56;
	st.global.f32 	[%rd12], %f56;
	mul.wide.s32 	%rd13, %r10, 4;
	add.s64 	%rd14, %rd11, %rd13;
	ld.global.nc.f32 	%f19, [%rd14];
	setp.equ.f32 	%p22, %f19, 0f00000000;
	mov.f32 	%f57, 0f00000000;
	@%p22 bra 	$L__BB1_36;
	mul.wide.u32 	%rd57, %r43, 4;
	add.s64 	%rd58, %rd14, %rd57;
	ld.global.nc.f32 	%f44, [%rd58];
	div.rn.f32 	%f57, %f44, %f19;
$L__BB1_36:
	add.s64 	%rd15, %rd12, %rd13;
	st.global.f32 	[%rd15], %f57;
	add.s64 	%rd16, %rd14, %rd13;
	ld.global.nc.f32 	%f22, [%rd16];
	setp.equ.f32 	%p23, %f22, 0f00000000;
	mov.f32 	%f58, 0f00000000;
	@%p23 bra 	$L__BB1_38;
	mul.wide.u32 	%rd59, %r43, 4;
	add.s64 	%rd60, %rd16, %rd59;
	ld.global.nc.f32 	%f46, [%rd60];
	div.rn.f32 	%f58, %f46, %f22;
$L__BB1_38:
	add.s64 	%rd17, %rd15, %rd13;
	st.global.f32 	[%rd17], %f58;
	add.s64 	%rd18, %rd16, %rd13;
	ld.global.nc.f32 	%f25, [%rd18];
	setp.equ.f32 	%p24, %f25, 0f00000000;
	mov.f32 	%f59, 0f00000000;
	@%p24 bra 	$L__BB1_40;
	mul.wide.u32 	%rd61, %r43, 4;
	add.s64 	%rd62, %rd18, %rd61;
	ld.global.nc.f32 	%f48, [%rd62];
	div.rn.f32 	%f59, %f48, %f25;
$L__BB1_40:
	add.s64 	%rd63, %rd17, %rd13;
	st.global.f32 	[%rd63], %f59;
	shl.b32 	%r71, %r10, 2;
	add.s32 	%r79, %r71, %r79;
	setp.lt.s32 	%p25, %r79, %r34;
	@%p25 bra 	$L__BB1_32;
	bra.uni 	$L__BB1_28;

}
	// .globl	rocr_many_series_one_param_f32
.visible .entry rocr_many_series_one_param_f32(
	.param .u64 .ptr .align 1 rocr_many_series_one_param_f32_param_0,
	.param .u32 rocr_many_series_one_param_f32_param_1,
	.param .u32 rocr_many_series_one_param_f32_param_2,
	.param .u32 rocr_many_series_one_param_f32_param_3,
	.param .u64 .ptr .align 1 rocr_many_series_one_param_f32_param_4,
	.param .u64 .ptr .align 1 rocr_many_series_one_param_f32_param_5
)
{
	.reg .pred 	%p<24>;
	.reg .b32 	%r<112>;
	.reg .b32 	%f<13>;
	.reg .b64 	%rd<35>;

	ld.param.u64 	%rd4, [rocr_many_series_one_param_f32_param_0];
	ld.param.u32 	%r49, [rocr_many_series_one_param_f32_param_1];
	ld.param.u32 	%r50, [rocr_many_series_one_param_f32_param_2];
	ld.param.u32 	%r51, [rocr_many_series_one_param_f32_param_3];
	ld.param.u64 	%rd5, [rocr_many_series_one_param_f32_param_4];
	ld.param.u64 	%rd6, [rocr_many_series_one_param_f32_param_5];
	cvta.to.global.u64 	%rd1, %rd6;
	cvta.to.global.u64 	%rd2, %rd4;
	cvta.to.global.u64 	%rd3, %rd5;
	setp.lt.s32 	%p1, %r49, 1;
	@%p1 bra 	$L__BB2_27;
	mov.u32 	%r1, %ntid.y;
	setp.ne.s32 	%p2, %r1, 1;
	mov.u32 	%r2, %nctaid.y;
	setp.ne.s32 	%p3, %r2, %r50;
	or.pred  	%p4, %p2, %p3;
	@%p4 bra 	$L__BB2_15;
	mov.u32 	%r3, %ctaid.y;
	setp.ge.u32 	%p13, %r3, %r50;
	@%p13 bra 	$L__BB2_27;
	mul.wide.u32 	%rd17, %r3, 4;
	add.s64 	%rd18, %rd3, %rd17;
	ld.global.nc.u32 	%r69, [%rd18];
	add.s32 	%r4, %r69, %r49;
	mov.u32 	%r5, %ctaid.x;
	mov.u32 	%r6, %ntid.x;
	mov.u32 	%r7, %tid.x;
	mad.lo.s32 	%r106, %r5, %r6, %r7;
	mov.u32 	%r9, %nctaid.x;
	mul.lo.s32 	%r10, %r9, %r6;
	min.s32 	%r71, %r51, %r4;
	setp.le.s32 	%p14, %r71, %r106;
	@%p14 bra 	$L__BB2_9;
	add.s32 	%r72, %r106, %r10;
	max.s32 	%r73, %r71, %r72;
	setp.lt.s32 	%p15, %r72, %r71;
	selp.u32 	%r74, 1, 0, %p15;
	add.s32 	%r75, %r72, %r74;
	sub.s32 	%r76, %r73, %r75;
	max.u32 	%r77, %r10, 1;
	div.u32 	%r78, %r76, %r77;
	add.s32 	%r12, %r78, %r74;
	and.b32  	%r79, %r12, 3;
	setp.eq.s32 	%p16, %r79, 3;
	mov.u32 	%r104, %r106;
	@%p16 bra 	$L__BB2_7;
	add.s32 	%r80, %r12, 1;
	and.b32  	%r81, %r80, 3;
	mad.lo.s32 	%r102, %r50, %r106, %r3;
	mul.lo.s32 	%r14, %r10, %r50;
	neg.s32 	%r101, %r81;
	mad.lo.s32 	%r82, %r9, %r81, %r5;
	mad.lo.s32 	%r104, %r6, %r82, %r7;
$L__BB2_6:
	.pragma "nounroll";
	mul.wide.s32 	%rd19, %r102, 4;
	add.s64 	%rd20, %rd1, %rd19;
	mov.b32 	%r83, 2147483647;
	st.global.u32 	[%rd20], %r83;
	add.s32 	%r102, %r102, %r14;
	add.s32 	%r101, %r101, 1;
	setp.ne.s32 	%p17, %r101, 0;
	@%p17 bra 	$L__BB2_6;
$L__BB2_7:
	setp.lt.u32 	%p18, %r12, 3;
	@%p18 bra 	$L__BB2_9;
$L__BB2_8:
	mad.lo.s32 	%r84, %r104, %r50, %r3;
	mul.wide.s32 	%rd21, %r84, 4;
	add.s64 	%rd22, %rd1, %rd21;
	mov.b32 	%r85, 2147483647;
	st.global.u32 	[%rd22], %r85;
	add.s32 	%r86, %r104, %r10;
	mad.lo.s32 	%r87, %r86, %r50, %r3;
	mul.wide.s32 	%rd23, %r87, 4;
	add.s64 	%rd24, %rd1, %rd23;
	st.global.u32 	[%rd24], %r85;
	add.s32 	%r88, %r86, %r10;
	mad.lo.s32 	%r89, %r88, %r50, %r3;
	mul.wide.s32 	%rd25, %r89, 4;
	add.s64 	%rd26, %rd1, %rd25;
	st.global.u32 	[%rd26], %r85;
	add.s32 	%r90, %r88, %r10;
	mad.lo.s32 	%r91, %r90, %r50, %r3;
	mul.wide.s32 	%rd27, %r91, 4;
	add.s64 	%rd28, %rd1, %rd27;
	st.global.u32 	[%rd28], %r85;
	add.s32 	%r104, %r90, %r10;
	setp.lt.s32 	%p19, %r104, %r71;
	@%p19 bra 	$L__BB2_8;
$L__BB2_9:
	setp.ge.s32 	%p20, %r106, %r4;
	@%p20 bra 	$L__BB2_11;
	not.b32 	%r92, %r106;
	add.s32 	%r93, %r10, %r92;
	add.s32 	%r94, %r93, %r4;
	rem.s32 	%r95, %r94, %r10;
	add.s32 	%r96, %r94, %r106;
	sub.s32 	%r106, %r96, %r95;
$L__BB2_11:
	setp.ge.s32 	%p21, %r106, %r51;
	@%p21 bra 	$L__BB2_27;
$L__BB2_12:
	sub.s32 	%r97, %r106, %r49;
	mad.lo.s32 	%r98, %r97, %r50, %r3;
	mul.wide.s32 	%rd29, %r98, 4;
	add.s64 	%rd30, %rd2, %rd29;
	ld.global.nc.f32 	%f1, [%rd30];
	setp.equ.f32 	%p22, %f1, 0f00000000;
	mov.f32 	%f11, 0f00000000;
	@%p22 bra 	$L__BB2_14;
	mad.lo.s32 	%r99, %r106, %r50, %r3;
	mul.wide.s32 	%rd31, %r99, 4;
	add.s64 	%rd32, %rd2, %rd31;
	ld.global.nc.f32 	%f10, [%rd32];
	div.rn.f32 	%f11, %f10, %f1;
$L__BB2_14:
	mad.lo.s32 	%r100, %r106, %r50, %r3;
	mul.wide.s32 	%rd33, %r100, 4;
	add.s64 	%rd34, %rd1, %rd33;
	st.global.f32 	[%rd34], %f11;
	add.s32 	%r106, %r106, %r10;
	setp.lt.s32 	%p23, %r106, %r51;
	@%p23 bra 	$L__BB2_12;
	bra.uni 	$L__BB2_27;
$L__BB2_15:
	mov.u32 	%r52, %ctaid.x;
	mov.u32 	%r28, %ntid.x;
	mov.u32 	%r53, %tid.x;
	mad.lo.s32 	%r107, %r52, %r28, %r53;
	mov.u32 	%r54, %ctaid.y;
	mov.u32 	%r55, %tid.y;
	mad.lo.s32 	%r30, %r54, %r1, %r55;
	mul.lo.s32 	%r31, %r1, %r2;
	setp.ge.s32 	%p5, %r107, %r50;
	@%p5 bra 	$L__BB2_27;
	not.b32 	%r56, %r30;
	add.s32 	%r32, %r56, %r31;
	mul.lo.s32 	%r33, %r50, %r30;
	mul.lo.s32 	%r34, %r31, %r50;
	mov.u32 	%r57, %nctaid.x;
	mul.lo.s32 	%r35, %r28, %r57;
$L__BB2_17:
	mul.wide.s32 	%rd7, %r107, 4;
	add.s64 	%rd8, %rd3, %rd7;
	ld.global.nc.u32 	%r58, [%rd8];
	add.s32 	%r37, %r58, %r49;
	min.s32 	%r60, %r51, %r37;
	setp.le.s32 	%p6, %r60, %r30;
	@%p6 bra 	$L__BB2_20;
	add.s32 	%r108, %r33, %r107;
	mov.u32 	%r109, %r30;
$L__BB2_19:
	mul.wide.s32 	%rd9, %r108, 4;
	add.s64 	%rd10, %rd1, %rd9;
	mov.b32 	%r61, 2147483647;
	st.global.u32 	[%rd10], %r61;
	add.s32 	%r109, %r109, %r31;
	add.s32 	%r108, %r108, %r34;
	setp.lt.s32 	%p7, %r109, %r60;
	@%p7 bra 	$L__BB2_19;
$L__BB2_20:
	setp.ge.s32 	%p8, %r30, %r37;
	mov.u32 	%r111, %r30;
	@%p8 bra 	$L__BB2_22;
	add.s32 	%r62, %r37, %r32;
	rem.s32 	%r63, %r62, %r31;
	add.s32 	%r64, %r62, %r30;
	sub.s32 	%r111, %r64, %r63;
$L__BB2_22:
	setp.ge.s32 	%p9, %r111, %r51;
	@%p9 bra 	$L__BB2_26;
$L__BB2_23:
	sub.s32 	%r65, %r111, %r49;
	mad.lo.s32 	%r66, %r65, %r50, %r107;
	mul.wide.s32 	%rd11, %r66, 4;
	add.s64 	%rd12, %rd2, %rd11;
	ld.global.nc.f32 	%f4, [%rd12];
	setp.equ.f32 	%p10, %f4, 0f00000000;
	mov.f32 	%f12, 0f00000000;
	@%p10 bra 	$L__BB2_25;
	mad.lo.s32 	%r67, %r111, %r50, %r107;
	mul.wide.s32 	%rd13, %r67, 4;
	add.s64 	%rd14, %rd2, %rd13;
	ld.global.nc.f32 	%f8, [%rd14];
	div.rn.f32 	%f12, %f8, %f4;
$L__BB2_25:
	mad.lo.s32 	%r68, %r111, %r50, %r107;
	mul.wide.s32 	%rd15, %r68, 4;
	add.s64 	%rd16, %rd1, %rd15;
	st.global.f32 	[%rd16], %f12;
	add.s32 	%r111, %r111, %r31;
	setp.lt.s32 	%p11, %r111, %r51;
	@%p11 bra 	$L__BB2_23;
$L__BB2_26:
	add.s32 	%r107, %r107, %r35;
	setp.lt.s32 	%p12, %r107, %r50;
	@%p12 bra 	$L__BB2_17;
$L__BB2_27:
	ret;

}


// ===== COMPILED SASS (sm_100) =====

	.target	sm_100

	.elftype	@"ET_EXEC"


//--------------------- .note.nv.tkinfo           --------------------------
	.section	.note.nv.tkinfo,"",@"SHT_NOTE"
	.sectionflags	@"SHF_NOTE_NV_TKINFO"
	.tkinfo
        /*0018*/ 	.word	0x00000002
        /*0030*/ 	.string	""
        /*0030*/ 	.string	"ptxas"
        /*0030*/ 	.string	"Cuda compilation tools, release 13.0, V13.0.88"
        /*0030*/ 	.string	"Build cuda_13.0.r13.0/compiler.36424714_0"
        /*0030*/ 	.string	"-arch sm_100 -m 64 "



//--------------------- .note.nv.cuinfo           --------------------------
	.section	.note.nv.cuinfo,"",@"SHT_NOTE"
	.sectionflags	@"SHF_NOTE_NV_CUINFO"
        /*0018*/ 	.short	0x0002
        /*001a*/ 	.short	0x0064
        /*001c*/ 	.short	0x0082
	.zero		2


//--------------------- .nv.info                  --------------------------
	.section	.nv.info,"",@"SHT_CUDA_INFO"
	.align	4


	//----- nvinfo : EIATTR_REGCOUNT
	.align		4
        /*0000*/ 	.byte	0x04, 0x2f
        /*0002*/ 	.short	(.L_1 - .L_0)
	.align		4
.L_0:
        /*0004*/ 	.word	index@(rocr_prepare_inv_f32)
        /*0008*/ 	.word	0x00000014


	//----- nvinfo : EIATTR_FRAME_SIZE
	.align		4
.L_1:
        /*000c*/ 	.byte	0x04, 0x11
        /*000e*/ 	.short	(.L_3 - .L_2)
	.align		4
.L_2:
        /*0010*/ 	.word	index@($__internal_2_$__cuda_sm20_rcp_rn_f32_slowpath)
        /*0014*/ 	.word	0x00000000


	//----- nvinfo : EIATTR_FRAME_SIZE
	.align		4
.L_3:
        /*0018*/ 	.byte	0x04, 0x11
        /*001a*/ 	.short	(.L_5 - .L_4)
	.align		4
.L_4:
        /*001c*/ 	.word	index@(rocr_prepare_inv_f32)
        /*0020*/ 	.word	0x00000000


	//----- nvinfo : EIATTR_REGCOUNT
	.align		4
.L_5:
        /*0024*/ 	.byte	0x04, 0x2f
        /*0026*/ 	.short	(.L_7 - .L_6)
	.align		4
.L_6:
        /*0028*/ 	.word	index@(rocr_batch_f32)
        /*002c*/ 	.word	0x00000020


	//----- nvinfo : EIATTR_FRAME_SIZE
	.align		4
.L_7:
        /*0030*/ 	.byte	0x04, 0x11
        /*0032*/ 	.short	(.L_9 - .L_8)
	.align		4
.L_8:
        /*0034*/ 	.word	index@($__internal_1_$__cuda_sm3x_div_rn_noftz_f32_slowpath)
        /*0038*/ 	.word	0x00000000


	//----- nvinfo : EIATTR_FRAME_SIZE
	.align		4
.L_9:
        /*003c*/ 	.byte	0x04, 0x11
        /*003e*/ 	.short	(.L_11 - .L_10)
	.align		4
.L_10:
        /*0040*/ 	.word	index@(rocr_batch_f32)
        /*0044*/ 	.word	0x00000000


	//----- nvinfo : EIATTR_REGCOUNT
	.align		4
.L_11:
        /*0048*/ 	.byte	0x04, 0x2f
        /*004a*/ 	.short	(.L_13 - .L_12)
	.align		4
.L_12:
        /*004c*/ 	.word	index@(rocr_many_series_one_param_f32)
        /*0050*/ 	.word	0x0000001a


	//----- nvinfo : EIATTR_FRAME_SIZE
	.align		4
.L_13:
        /*0054*/ 	.byte	0x04, 0x11
        /*0056*/ 	.short	(.L_15 - .L_14)
	.align		4
.L_14:
        /*0058*/ 	.word	index@($__internal_0_$__cuda_sm3x_div_rn_noftz_f32_slowpath)
        /*005c*/ 	.word	0x00000000


	//----- nvinfo : EIATTR_FRAME_SIZE
	.align		4
.L_15:
        /*0060*/ 	.byte	0x04, 0x11
        /*0062*/ 	.short	(.L_17 - .L_16)
	.align		4
.L_16:
        /*0064*/ 	.word	index@(rocr_many_series_one_param_f32)
        /*0068*/ 	.word	0x00000000


	//----- nvinfo : EIATTR_MIN_STACK_SIZE
	.align		4
.L_17:
        /*006c*/ 	.byte	0x04, 0x12
        /*006e*/ 	.short	(.L_19 - .L_18)
	.align		4
.L_18:
        /*0070*/ 	.word	index@(rocr_many_series_one_param_f32)
        /*0074*/ 	.word	0x00000000


	//----- nvinfo : EIATTR_MIN_STACK_SIZE
	.align		4
.L_19:
        /*0078*/ 	.byte	0x04, 0x12
        /*007a*/ 	.short	(.L_21 - .L_20)
	.align		4
.L_20:
        /*007c*/ 	.word	index@(rocr_batch_f32)
        /*0080*/ 	.word	0x00000000


	//----- nvinfo : EIATTR_MIN_STACK_SIZE
	.align		4
.L_21:
        /*0084*/ 	.byte	0x04, 0x12
        /*0086*/ 	.short	(.L_23 - .L_22)
	.align		4
.L_22:
        /*0088*/ 	.word	index@(rocr_prepare_inv_f32)
        /*008c*/ 	.word	0x00000000
.L_23:


//--------------------- .nv.compat                --------------------------
	.section	.nv.compat,"",@"SHT_CUDA_COMPAT_INFO"
	.align	4
        /*0000*/ 	.byte	0x02, 0x09, 0x00, 0x00, 0x02, 0x02, 0x01, 0x00, 0x02, 0x05, 0x05, 0x00, 0x03, 0x07, 0x01, 0x01
        /*0010*/ 	.byte	0x02, 0x03, 0x00, 0x00, 0x02, 0x06, 0x01, 0x00, 0x04, 0x0b, 0x08, 0x00, 0x01, 0x00, 0x00, 0x00
        /*0020*/ 	.byte	0x00, 0x00, 0x00, 0x00


//--------------------- .nv.info.rocr_many_series_one_param_f32 --------------------------
	.section	.nv.info.rocr_many_series_one_param_f32,"",@"SHT_CUDA_INFO"
	.sectionflags	@""
	.align	4


	//----- nvinfo : EIATTR_CUDA_API_VERSION
	.align		4
        /*0000*/ 	.byte	0x04, 0x37
        /*0002*/ 	.short	(.L_25 - .L_24)
.L_24:
        /*0004*/ 	.word	0x00000082


	//----- nvinfo : EIATTR_KPARAM_INFO
	.align		4
.L_25:
        /*0008*/ 	.byte	0x04, 0x17
        /*000a*/ 	.short	(.L_27 - .L_26)
.L_26:
        /*000c*/ 	.word	0x00000000
        /*0010*/ 	.short	0x0005
        /*0012*/ 	.short	0x0020
        /*0014*/ 	.byte	0x00, 0xf5, 0x21, 0x00


	//----- nvinfo : EIATTR_KPARAM_INFO
	.align		4
.L_27:
        /*0018*/ 	.byte	0x04, 0x17
        /*001a*/ 	.short	(.L_29 - .L_28)
.L_28:
        /*001c*/ 	.word	0x00000000
        /*0020*/ 	.short	0x0004
        /*0022*/ 	.short	0x0018
        /*0024*/ 	.byte	0x00, 0xf5, 0x21, 0x00


	//----- nvinfo : EIATTR_KPARAM_INFO
	.align		4
.L_29:
        /*0028*/ 	.byte	0x04, 0x17
        /*002a*/ 	.short	(.L_31 - .L_30)
.L_30:
        /*002c*/ 	.word	0x00000000
        /*0030*/ 	.short	0x0003
        /*0032*/ 	.short	0x0010
        /*0034*/ 	.byte	0x00, 0xf0, 0x11, 0x00


	//----- nvinfo : EIATTR_KPARAM_INFO
	.align		4
.L_31:
        /*0038*/ 	.byte	0x04, 0x17
        /*003a*/ 	.short	(.L_33 - .L_32)
.L_32:
        /*003c*/ 	.word	0x00000000
        /*0040*/ 	.short	0x0002
        /*0042*/ 	.short	0x000c
        /*0044*/ 	.byte	0x00, 0xf0, 0x11, 0x00


	//----- nvinfo : EIATTR_KPARAM_INFO
	.align		4
.L_33:
        /*0048*/ 	.byte	0x04, 0x17
        /*004a*/ 	.short	(.L_35 - .L_34)
.L_34:
        /*004c*/ 	.word	0x00000000
        /*0050*/ 	.short	0x0001
        /*0052*/ 	.short	0x0008
        /*0054*/ 	.byte	0x00, 0xf0, 0x11, 0x00


	//----- nvinfo : EIATTR_KPARAM_INFO
	.align		4
.L_35:
        /*0058*/ 	.byte	0x04, 0x17
        /*005a*/ 	.short	(.L_37 - .L_36)
.L_36:
        /*005c*/ 	.word	0x00000000
        /*0060*/ 	.short	0x0000
        /*0062*/ 	.short	0x0000
        /*0064*/ 	.byte	0x00, 0xf5, 0x21, 0x00


	//----- nvinfo : EIATTR_SPARSE_MMA_MASK
	.align		4
.L_37:
        /*0068*/ 	.byte	0x03, 0x50
        /*006a*/ 	.short	0x0000


	//----- nvinfo : EIATTR_MAXREG_COUNT
	.align		4
        /*006c*/ 	.byte	0x03, 0x1b
        /*006e*/ 	.short	0x00ff


	//----- nvinfo : EIATTR_MERCURY_ISA_VERSION
	.align		4
        /*0070*/ 	.byte	0x03, 0x5f
        /*0072*/ 	.short	0x0101


	//----- nvinfo : EIATTR_VRC_CTA_INIT_COUNT
	.align		4
        /*0074*/ 	.byte	0x02, 0x4a
	.zero		1
	.zero		1


	//----- nvinfo : EIATTR_EXIT_INSTR_OFFSETS
	.align		4
        /*0078*/ 	.byte	0x04, 0x1c
        /*007a*/ 	.short	(.L_39 - .L_38)


	//   ....[0]....
.L_38:
        /*007c*/ 	.word	0x00000030


	//   ....[1]....
        /*0080*/ 	.word	0x000000d0


	//   ....[2]....
        /*0084*/ 	.word	0x00000850


	//   ....[3]....
        /*0088*/ 	.word	0x00000a60


	//   ....[4]....
        /*008c*/ 	.word	0x00000af0


	//   ....[5]....
        /*0090*/ 	.word	0x00001160


	//----- nvinfo : EIATTR_CRS_STACK_SIZE
	.align		4
.L_39:
        /*0094*/ 	.byte	0x04, 0x1e
        /*0096*/ 	.short	(.L_41 - .L_40)
.L_40:
        /*0098*/ 	.word	0x00000000


	//----- nvinfo : EIATTR_CBANK_PARAM_SIZE
	.align		4
.L_41:
        /*009c*/ 	.byte	0x03, 0x19
        /*009e*/ 	.short	0x0028


	//----- nvinfo : EIATTR_PARAM_CBANK
	.align		4
        /*00a0*/ 	.byte	0x04, 0x0a
        /*00a2*/ 	.short	(.L_43 - .L_42)
	.align		4
.L_42:
        /*00a4*/ 	.word	index@(.nv.constant0.rocr_many_series_one_param_f32)
        /*00a8*/ 	.short	0x0380
        /*00aa*/ 	.short	0x0028


	//----- nvinfo : EIATTR_SW_WAR
	.align		4
.L_43:
        /*00ac*/ 	.byte	0x04, 0x36
        /*00ae*/ 	.short	(.L_45 - .L_44)
.L_44:
        /*00b0*/ 	.word	0x00000008
.L_45:


//--------------------- .nv.info.rocr_batch_f32   --------------------------
	.section	.nv.info.rocr_batch_f32,"",@"SHT_CUDA_INFO"
	.sectionflags	@""
	.align	4


	//----- nvinfo : EIATTR_CUDA_API_VERSION
	.align		4
        /*0000*/ 	.byte	0x04, 0x37
        /*0002*/ 	.short	(.L_47 - .L_46)
.L_46:
        /*0004*/ 	.word	0x00000082


	//----- nvinfo : EIATTR_KPARAM_INFO
	.align		4
.L_47:
        /*0008*/ 	.byte	0x04, 0x17
        /*000a*/ 	.short	(.L_49 - .L_48)
.L_48:
        /*000c*/ 	.word	0x00000000
        /*0010*/ 	.short	0x0006
        /*0012*/ 	.short	0x0028
        /*0014*/ 	.byte	0x00, 0xf5, 0x21, 0x00


	//----- nvinfo : EIATTR_KPARAM_INFO
	.align		4
.L_49:
        /*0018*/ 	.byte	0x04, 0x17
        /*001a*/ 	.short	(.L_51 - .L_50)
.L_50:
        /*001c*/ 	.word	0x00000000
        /*0020*/ 	.short	0x0005
        /*0022*/ 	.short	0x0020
        /*0024*/ 	.byte	0x00, 0xf0, 0x11, 0x00


	//----- nvinfo : EIATTR_KPARAM_INFO
	.align		4
.L_51:
        /*0028*/ 	.byte	0x04, 0x17
        /*002a*/ 	.short	(.L_53 - .L_52)
.L_52:
        /*002c*/ 	.word	0x00000000
        /*0030*/ 	.short	0x0004
        /*0032*/ 	.short	0x0018
        /*0034*/ 	.byte	0x00, 0xf5, 0x21, 0x00


	//----- nvinfo : EIATTR_KPARAM_INFO
	.align		4
.L_53:
        /*0038*/ 	.byte	0x04, 0x17
        /*003a*/ 	.short	(.L_55 - .L_54)
.L_54:
        /*003c*/ 	.word	0x00000000
        /*0040*/ 	.short	0x0003
        /*0042*/ 	.short	0x0014
        /*0044*/ 	.byte	0x00, 0xf0, 0x11, 0x00


	//----- nvinfo : EIATTR_KPARAM_INFO
	.align		4
.L_55:
        /*0048*/ 	.byte	0x04, 0x17
        /*004a*/ 	.short	(.L_57 - .L_56)
.L_56:
        /*004c*/ 	.word	0x00000000
        /*0050*/ 	.short	0x0002
        /*0052*/ 	.short	0x0010
        /*0054*/ 	.byte	0x00, 0xf0, 0x11, 0x00


	//----- nvinfo : EIATTR_KPARAM_INFO
	.align		4
.L_57:
        /*0058*/ 	.byte	0x04, 0x17
        /*005a*/ 	.short	(.L_59 - .L_58)
.L_58:
        /*005c*/ 	.word	0x00000000
        /*0060*/ 	.short	0x0001
        /*0062*/ 	.short	0x0008
        /*0064*/ 	.byte	0x00, 0xf5, 0x21, 0x00


	//----- nvinfo : EIATTR_KPARAM_INFO
	.align		4
.L_59:
        /*0068*/ 	.byte	0x04, 0x17
        /*006a*/ 	.short	(.L_61 - .L_60)
.L_60:
        /*006c*/ 	.word	0x00000000
        /*0070*/ 	.short	0x0000
        /*0072*/ 	.short	0x0000
        /*0074*/ 	.byte	0x00, 0xf5, 0x21, 0x00


	//----- nvinfo : EIATTR_SPARSE_MMA_MASK
	.align		4
.L_61:
        /*0078*/ 	.byte	0x03, 0x50
        /*007a*/ 	.short	0x0000


	//----- nvinfo : EIATTR_MAXREG_COUNT
	.align		4
        /*007c*/ 	.byte	0x03, 0x1b
        /*007e*/ 	.short	0x00ff


	//----- nvinfo : EIATTR_MERCURY_ISA_VERSION
	.align		4
        /*0080*/ 	.byte	0x03, 0x5f
        /*0082*/ 	.short	0x0101


	//----- nvinfo : EIATTR_VRC_CTA_INIT_COUNT
	.align		4
        /*0084*/ 	.byte	0x02, 0x4a
	.zero		1
	.zero		1


	//----- nvinfo : EIATTR_EXIT_INSTR_OFFSETS
	.align		4
        /*0088*/ 	.byte	0x04, 0x1c
        /*008a*/ 	.short	(.L_63 - .L_62)


	//   ....[0]....
.L_62:
        /*008c*/ 	.word	0x00000040


	//   ....[1]....
        /*0090*/ 	.word	0x000000a0


	//   ....[2]....
        /*0094*/ 	.word	0x00000b40


	//   ....[3]....
        /*0098*/ 	.word	0x00000c40


	//   ....[4]....
        /*009c*/ 	.word	0x000013b0


	//   ....[5]....
        /*00a0*/ 	.word	0x000015a0


	//----- nvinfo : EIATTR_CRS_STACK_SIZE
	.align		4
.L_63:
        /*00a4*/ 	.byte	0x04, 0x1e
        /*00a6*/ 	.short	(.L_65 - .L_64)
.L_64:
        /*00a8*/ 	.word	0x00000000


	//----- nvinfo : EIATTR_CBANK_PARAM_SIZE
	.align		4
.L_65:
        /*00ac*/ 	.byte	0x03, 0x19
        /*00ae*/ 	.short	0x0030


	//----- nvinfo : EIATTR_PARAM_CBANK
	.align		4
        /*00b0*/ 	.byte	0x04, 0x0a
        /*00b2*/ 	.short	(.L_67 - .L_66)
	.align		4
.L_66:
        /*00b4*/ 	.word	index@(.nv.constant0.rocr_batch_f32)
        /*00b8*/ 	.short	0x0380
        /*00ba*/ 	.short	0x0030


	//----- nvinfo : EIATTR_SW_WAR
	.align		4
.L_67:
        /*00bc*/ 	.byte	0x04, 0x36
        /*00be*/ 	.short	(.L_69 - .L_68)
.L_68:
        /*00c0*/ 	.word	0x00000008
.L_69:


//--------------------- .nv.info.rocr_prepare_inv_f32 --------------------------
	.section	.nv.info.rocr_prepare_inv_f32,"",@"SHT_CUDA_INFO"
	.sectionflags	@""
	.align	4


	//----- nvinfo : EIATTR_CUDA_API_VERSION
	.align		4
        /*0000*/ 	.byte	0x04, 0x37
        /*0002*/ 	.short	(.L_71 - .L_70)
.L_70:
        /*0004*/ 	.word	0x00000082


	//----- nvinfo : EIATTR_KPARAM_INFO
	.align		4
.L_71:
        /*0008*/ 	.byte	0x04, 0x17
        /*000a*/ 	.short	(.L_73 - .L_72)
.L_72:
        /*000c*/ 	.word	0x00000000
        /*0010*/ 	.short	0x0002
        /*0012*/ 	.short	0x0010
        /*0014*/ 	.byte	0x00, 0xf5, 0x21, 0x00


	//----- nvinfo : EIATTR_KPARAM_INFO
	.align		4
.L_73:
        /*0018*/ 	.byte	0x04, 0x17
        /*001a*/ 	.short	(.L_75 - .L_74)
.L_74:
        /*001c*/ 	.word	0x00000000
        /*0020*/ 	.short	0x0001
        /*0022*/ 	.short	0x0008
        /*0024*/ 	.byte	0x00, 0xf0, 0x11, 0x00


	//----- nvinfo : EIATTR_KPARAM_INFO
	.align		4
.L_75:
        /*0028*/ 	.byte	0x04, 0x17
        /*002a*/ 	.short	(.L_77 - .L_76)
.L_76:
        /*002c*/ 	.word	0x00000000
        /*0030*/ 	.short	0x0000
        /*0032*/ 	.short	0x0000
        /*0034*/ 	.byte	0x00, 0xf5, 0x21, 0x00


	//----- nvinfo : EIATTR_SPARSE_MMA_MASK
	.align		4
.L_77:
        /*0038*/ 	.byte	0x03, 0x50
        /*003a*/ 	.short	0x0000


	//----- nvinfo : EIATTR_MAXREG_COUNT
	.align		4
        /*003c*/ 	.byte	0x03, 0x1b
        /*003e*/ 	.short	0x00ff


	//----- nvinfo : EIATTR_MERCURY_ISA_VERSION
	.align		4
        /*0040*/ 	.byte	0x03, 0x5f
        /*0042*/ 	.short	0x0101


	//----- nvinfo : EIATTR_VRC_CTA_INIT_COUNT
	.align		4
        /*0044*/ 	.byte	0x02, 0x4a
	.zero		1
	.zero		1


	//----- nvinfo : EIATTR_EXIT_INSTR_OFFSETS
	.align		4
        /*0048*/ 	.byte	0x04, 0x1c
        /*004a*/ 	.short	(.L_79 - .L_78)


	//   ....[0]....
.L_78:
        /*004c*/ 	.word	0x00000070


	//   ....[1]....
        /*0050*/ 	.word	0x000002a0


	//----- nvinfo : EIATTR_CRS_STACK_SIZE
	.align		4
.L_79:
        /*0054*/ 	.byte	0x04, 0x1e
        /*0056*/ 	.short	(.L_81 - .L_80)
.L_80:
        /*0058*/ 	.word	0x00000000


	//----- nvinfo : EIATTR_CBANK_PARAM_SIZE
	.align		4
.L_81:
        /*005c*/ 	.byte	0x03, 0x19
        /*005e*/ 	.short	0x0018


	//----- nvinfo : EIATTR_PARAM_CBANK
	.align		4
        /*0060*/ 	.byte	0x04, 0x0a
        /*0062*/ 	.short	(.L_83 - .L_82)
	.align		4
.L_82:
        /*0064*/ 	.word	index@(.nv.constant0.rocr_prepare_inv_f32)
        /*0068*/ 	.short	0x0380
        /*006a*/ 	.short	0x0018


	//----- nvinfo : EIATTR_SW_WAR
	.align		4
.L_83:
        /*006c*/ 	.byte	0x04, 0x36
        /*006e*/ 	.short	(.L_85 - .L_84)
.L_84:
        /*0070*/ 	.word	0x00000008
.L_85:


//--------------------- .nv.callgraph             --------------------------
	.section	.nv.callgraph,"",@"SHT_CUDA_CALLGRAPH"
	.align	4
	.sectionentsize	8
	.align		4
        /*0000*/ 	.word	0x00000000
	.align		4
        /*0004*/ 	.word	0xffffffff
	.align		4
        /*0008*/ 	.word	0x00000000
	.align		4
        /*000c*/ 	.word	0xfffffffe
	.align		4
        /*0010*/ 	.word	0x00000000
	.align		4
        /*0014*/ 	.word	0xfffffffd
	.align		4
        /*0018*/ 	.word	0x00000000
	.align		4
        /*001c*/ 	.word	0xfffffffc


//--------------------- .text.rocr_many_series_one_param_f32 --------------------------
	.section	.text.rocr_many_series_one_param_f32,"ax",@progbits
	.align	128
        .global         rocr_many_series_one_param_f32
        .type           rocr_many_series_one_param_f32,@function
        .size           rocr_many_series_one_param_f32,(.L_x_92 - rocr_many_series_one_param_f32)
        .other          rocr_many_series_one_param_f32,@"STO_CUDA_ENTRY STV_DEFAULT"
rocr_many_series_one_param_f32:
.text.rocr_many_series_one_param_f32:
[----:B------:R-:W-:Y:S08]  /*0000*/  LDC R1, c[0x0][0x37c] ;  /* 0x0000df00ff017b82 */ /* 0x000ff00000000800 */
[----:B------:R-:W0:Y:S02]  /*0010*/  LDC R7, c[0x0][0x388] ;  /* 0x0000e200ff077b82 */ /* 0x000e240000000800 */
[----:B0-----:R-:W-:-:S13]  /*0020*/  ISETP.GE.AND P0, PT, R7, 0x1, PT ;  /* 0x000000010700780c */ /* 0x001fda0003f06270 */
[----:B------:R-:W-:Y:S05]  /*0030*/  @!P0 EXIT ;  /* 0x000000000000894d */ /* 0x000fea0003800000 */
[----:B------:R-:W0:Y:S01]  /*0040*/  LDC R13, c[0x0][0x364] ;  /* 0x0000d900ff0d7b82 */ /* 0x000e220000000800 */
[----:B------:R-:W1:Y:S07]  /*0050*/  LDCU.64 UR6, c[0x0][0x358] ;  /* 0x00006b00ff0677ac */ /* 0x000e6e0008000a00 */
[----:B------:R-:W2:Y:S08]  /*0060*/  LDC R5, c[0x0][0x38c] ;  /* 0x0000e300ff057b82 */ /* 0x000eb00000000800 */
[----:B------:R-:W2:Y:S02]  /*0070*/  LDC R0, c[0x0][0x374] ;  /* 0x0000dd00ff007b82 */ /* 0x000ea40000000800 */
[----:B--2---:R-:W-:-:S04]  /*0080*/  ISETP.NE.AND P0, PT, R0, R5, PT ;  /* 0x000000050000720c */ /* 0x004fc80003f05270 */
[----:B0-----:R-:W-:-:S13]  /*0090*/  ISETP.NE.OR P0, PT, R13, 0x1, P0 ;  /* 0x000000010d00780c */ /* 0x001fda0000705670 */
[----:B-1----:R-:W-:Y:S05]  /*00a0*/  @P0 BRA `(.L_x_0) ;  /* 0x0000000800700947 */ /* 0x002fea0003800000 */
[----:B------:R-:W0:Y:S02]  /*00b0*/  S2R R14, SR_CTAID.Y ;  /* 0x00000000000e7919 */ /* 0x000e240000002600 */
[----:B0-----:R-:W-:-:S13]  /*00c0*/  ISETP.GE.U32.AND P0, PT, R14, R5, PT ;  /* 0x000000050e00720c */ /* 0x001fda0003f06070 */
[----:B------:R-:W-:Y:S05]  /*00d0*/  @P0 EXIT ;  /* 0x000000000000094d */ /* 0x000fea0003800000 */
[----:B------:R-:W0:Y:S01]  /*00e0*/  LDC.64 R2, c[0x0][0x398] ;  /* 0x0000e600ff027b82 */ /* 0x000e220000000a00 */
[----:B------:R-:W1:Y:S01]  /*00f0*/  S2R R8, SR_TID.X ;  /* 0x0000000000087919 */ /* 0x000e620000002100 */
[----:B------:R-:W2:Y:S01]  /*0100*/  LDCU UR5, c[0x0][0x390] ;  /* 0x00007200ff0577ac */ /* 0x000ea20008000800 */
[----:B0-----:R-:W-:-:S05]  /*0110*/  IMAD.WIDE.U32 R2, R14, 0x4, R2 ;  /* 0x000000040e027825 */ /* 0x001fca00078e0002 */
[----:B------:R-:W3:Y:S01]  /*0120*/  LDG.E.CONSTANT R0, desc[UR6][R2.64] ;  /* 0x0000000602007981 */ /* 0x000ee2000c1e9900 */
[----:B------:R-:W1:Y:S01]  /*0130*/  S2UR UR4, SR_CTAID.X ;  /* 0x00000000000479c3 */ /* 0x000e620000002500 */
[----:B------:R-:W-:Y:S07]  /*0140*/  BSSY.RECONVERGENT B0, `(.L_x_1) ;  /* 0x000004c000007945 */ /* 0x000fee0003800200 */
[----:B------:R-:W1:Y:S08]  /*0150*/  LDC R9, c[0x0][0x360] ;  /* 0x0000d800ff097b82 */ /* 0x000e700000000800 */
[----:B------:R-:W0:Y:S01]  /*0160*/  LDC R10, c[0x0][0x370] ;  /* 0x0000dc00ff0a7b82 */ /* 0x000e220000000800 */
[----:B-1----:R-:W-:-:S02]  /*0170*/  IMAD R13, R9, UR4, R8 ;  /* 0x00000004090d7c24 */ /* 0x002fc4000f8e0208 */
[----:B0-----:R-:W-:Y:S02]  /*0180*/  IMAD R12, R9, R10, RZ ;  /* 0x0000000a090c7224 */ /* 0x001fe400078e02ff */
[----:B---3--:R-:W-:-:S05]  /*0190*/  IMAD.IADD R0, R0, 0x1, R7 ;  /* 0x0000000100007824 */ /* 0x008fca00078e0207 */
[----:B--2---:R-:W-:-:S04]  /*01a0*/  VIMNMX R4, PT, PT, R0, UR5, PT ;  /* 0x0000000500047c48 */ /* 0x004fc8000bfe0100 */
[----:B------:R-:W-:-:S13]  /*01b0*/  ISETP.GT.AND P0, PT, R4, R13, PT ;  /* 0x0000000d0400720c */ /* 0x000fda0003f04270 */
[----:B------:R-:W-:Y:S05]  /*01c0*/  @!P0 BRA `(.L_x_2) ;  /* 0x00000004000c8947 */ /* 0x000fea0003800000 */
[C---:B------:R-:W-:Y:S01]  /*01d0*/  VIMNMX.U32 R15, PT, PT, R12.reuse, 0x1, !PT ;  /* 0x000000010c0f7848 */ /* 0x040fe20007fe0000 */
[----:B------:R-:W-:Y:S01]  /*01e0*/  BSSY.RECONVERGENT B1, `(.L_x_3) ;  /* 0x000002d000017945 */ /* 0x000fe20003800200 */
[----:B------:R-:W-:Y:S02]  /*01f0*/  IADD3 R7, PT, PT, R12, R13, RZ ;  /* 0x0000000d0c077210 */ /* 0x000fe40007ffe0ff */
[----:B------:R-:W0:Y:S01]  /*0200*/  I2F.U32.RP R16, R15 ;  /* 0x0000000f00107306 */ /* 0x000e220000209000 */
[----:B------:R-:W-:Y:S01]  /*0210*/  IMAD.MOV R17, RZ, RZ, -R15 ;  /* 0x000000ffff117224 */ /* 0x000fe200078e0a0f */
[----:B------:R-:W-:Y:S02]  /*0220*/  ISETP.GE.AND P0, PT, R7, R4, PT ;  /* 0x000000040700720c */ /* 0x000fe40003f06270 */
[----:B------:R-:W-:Y:S02]  /*0230*/  VIMNMX R6, PT, PT, R4, R7, !PT ;  /* 0x0000000704067248 */ /* 0x000fe40007fe0100 */
[----:B------:R-:W-:-:S02]  /*0240*/  SEL R11, RZ, 0x1, P0 ;  /* 0x00000001ff0b7807 */ /* 0x000fc40000000000 */
[----:B------:R-:W-:Y:S02]  /*0250*/  ISETP.NE.U32.AND P2, PT, R15, RZ, PT ;  /* 0x000000ff0f00720c */ /* 0x000fe40003f45070 */
[----:B------:R-:W-:Y:S01]  /*0260*/  IADD3 R6, PT, PT, R6, -R7, -R11 ;  /* 0x8000000706067210 */ /* 0x000fe20007ffe80b */
[----:B0-----:R-:W0:Y:S02]  /*0270*/  MUFU.RCP R16, R16 ;  /* 0x0000001000107308 */ /* 0x001e240000001000 */
[----:B0-----:R-:W-:-:S06]  /*0280*/  VIADD R2, R16, 0xffffffe ;  /* 0x0ffffffe10027836 */ /* 0x001fcc0000000000 */
[----:B------:R0:W1:Y:S02]  /*0290*/  F2I.FTZ.U32.TRUNC.NTZ R3, R2 ;  /* 0x0000000200037305 */ /* 0x000064000021f000 */
[----:B0-----:R-:W-:Y:S02]  /*02a0*/  IMAD.MOV.U32 R2, RZ, RZ, RZ ;  /* 0x000000ffff027224 */ /* 0x001fe400078e00ff */
[----:B-1----:R-:W-:-:S04]  /*02b0*/  IMAD R17, R17, R3, RZ ;  /* 0x0000000311117224 */ /* 0x002fc800078e02ff */
[----:B------:R-:W-:-:S06]  /*02c0*/  IMAD.HI.U32 R3, R3, R17, R2 ;  /* 0x0000001103037227 */ /* 0x000fcc00078e0002 */
[----:B------:R-:W-:-:S04]  /*02d0*/  IMAD.HI.U32 R16, R3, R6, RZ ;  /* 0x0000000603107227 */ /* 0x000fc800078e00ff */
[----:B------:R-:W-:-:S04]  /*02e0*/  IMAD.MOV R2, RZ, RZ, -R16 ;  /* 0x000000ffff027224 */ /* 0x000fc800078e0a10 */
[----:B------:R-:W-:Y:S02]  /*02f0*/  IMAD R6, R15, R2, R6 ;  /* 0x000000020f067224 */ /* 0x000fe400078e0206 */
[----:B------:R-:W0:Y:S03]  /*0300*/  LDC.64 R2, c[0x0][0x3a0] ;  /* 0x0000e800ff027b82 */ /* 0x000e260000000a00 */
[----:B------:R-:W-:-:S13]  /*0310*/  ISETP.GE.U32.AND P0, PT, R6, R15, PT ;  /* 0x0000000f0600720c */ /* 0x000fda0003f06070 */
[----:B------:R-:W-:Y:S01]  /*0320*/  @P0 IMAD.IADD R6, R6, 0x1, -R15 ;  /* 0x0000000106060824 */ /* 0x000fe200078e0a0f */
[----:B------:R-:W-:-:S04]  /*0330*/  @P0 IADD3 R16, PT, PT, R16, 0x1, RZ ;  /* 0x0000000110100810 */ /* 0x000fc80007ffe0ff */
[----:B------:R-:W-:-:S13]  /*0340*/  ISETP.GE.U32.AND P1, PT, R6, R15, PT ;  /* 0x0000000f0600720c */ /* 0x000fda0003f26070 */
[----:B------:R-:W-:Y:S01]  /*0350*/  @P1 VIADD R16, R16, 0x1 ;  /* 0x0000000110101836 */ /* 0x000fe20000000000 */
[----:B------:R-:W-:Y:S01]  /*0360*/  @!P2 LOP3.LUT R16, RZ, R15, RZ, 0x33, !PT ;  /* 0x0000000fff10a212 */ /* 0x000fe200078e33ff */
[----:B------:R-:W-:-:S04]  /*0370*/  IMAD.MOV.U32 R15, RZ, RZ, R13 ;  /* 0x000000ffff0f7224 */ /* 0x000fc800078e000d */
[----:B------:R-:W-:-:S05]  /*0380*/  IMAD.IADD R11, R11, 0x1, R16 ;  /* 0x000000010b0b7824 */ /* 0x000fca00078e0210 */
[C---:B------:R-:W-:Y:S02]  /*0390*/  LOP3.LUT R6, R11.reuse, 0x3, RZ, 0xc0, !PT ;  /* 0x000000030b067812 */ /* 0x040fe400078ec0ff */
[----:B------:R-:W-:Y:S02]  /*03a0*/  ISETP.GE.U32.AND P1, PT, R11, 0x3, PT ;  /* 0x000000030b00780c */ /* 0x000fe40003f26070 */
[----:B------:R-:W-:-:S13]  /*03b0*/  ISETP.NE.AND P0, PT, R6, 0x3, PT ;  /* 0x000000030600780c */ /* 0x000fda0003f05270 */
[----:B0-----:R-:W-:Y:S05]  /*03c0*/  @!P0 BRA `(.L_x_4) ;  /* 0x0000000000388947 */ /* 0x001fea0003800000 */
[----:B------:R-:W0:Y:S01]  /*03d0*/  LDC.64 R6, c[0x0][0x3a0] ;  /* 0x0000e800ff067b82 */ /* 0x000e220000000a00 */
[----:B------:R-:W-:Y:S01]  /*03e0*/  IADD3 R11, PT, PT, R11, 0x1, RZ ;  /* 0x000000010b0b7810 */ /* 0x000fe20007ffe0ff */
[----:B------:R-:W-:Y:S02]  /*03f0*/  IMAD R17, R13, R5, R14 ;  /* 0x000000050d117224 */ /* 0x000fe400078e020e */
[----:B------:R-:W-:Y:S01]  /*0400*/  IMAD.MOV.U32 R19, RZ, RZ, 0x7fffffff ;  /* 0x7fffffffff137424 */ /* 0x000fe200078e00ff */
[----:B------:R-:W-:-:S05]  /*0410*/  LOP3.LUT R11, R11, 0x3, RZ, 0xc0, !PT ;  /* 0x000000030b0b7812 */ /* 0x000fca00078ec0ff */
[----:B------:R-:W-:Y:S02]  /*0420*/  IMAD R10, R11, R10, UR4 ;  /* 0x000000040b0a7e24 */ /* 0x000fe4000f8e020a */
[----:B------:R-:W-:Y:S02]  /*0430*/  IMAD.MOV R11, RZ, RZ, -R11 ;  /* 0x000000ffff0b7224 */ /* 0x000fe400078e0a0b */
[----:B------:R-:W-:-:S07]  /*0440*/  IMAD R15, R10, R9, R8 ;  /* 0x000000090a0f7224 */ /* 0x000fce00078e0208 */
.L_x_5:
[----:B0-----:R-:W-:-:S04]  /*0450*/  IMAD.WIDE R8, R17, 0x4, R6 ;  /* 0x0000000411087825 */ /* 0x001fc800078e0206 */
[----:B------:R-:W-:Y:S01]  /*0460*/  VIADD R11, R11, 0x1 ;  /* 0x000000010b0b7836 */ /* 0x000fe20000000000 */
[----:B------:R1:W-:Y:S01]  /*0470*/  STG.E desc[UR6][R8.64], R19 ;  /* 0x0000001308007986 */ /* 0x0003e2000c101906 */
[----:B------:R-:W-:-:S03]  /*0480*/  IMAD R17, R12, R5, R17 ;  /* 0x000000050c117224 */ /* 0x000fc600078e0211 */
[----:B------:R-:W-:-:S13]  /*0490*/  ISETP.NE.AND P0, PT, R11, RZ, PT ;  /* 0x000000ff0b00720c */ /* 0x000fda0003f05270 */
[----:B-1----:R-:W-:Y:S05]  /*04a0*/  @P0 BRA `(.L_x_5) ;  /* 0xfffffffc00e80947 */ /* 0x002fea000383ffff */
.L_x_4:
[----:B------:R-:W-:Y:S05]  /*04b0*/  BSYNC.RECONVERGENT B1 ;  /* 0x0000000000017941 */ /* 0x000fea0003800200 */
.L_x_3:
[----:B------:R-:W-:Y:S05]  /*04c0*/  @!P1 BRA `(.L_x_2) ;  /* 0x00000000004c9947 */ /* 0x000fea0003800000 */
.L_x_6:
[C---:B0-----:R-:W-:Y:S01]  /*04d0*/  IADD3 R9, PT, PT, R12.reuse, R15, RZ ;  /* 0x0000000f0c097210 */ /* 0x041fe20007ffe0ff */
[-CC-:B------:R-:W-:Y:S02]  /*04e0*/  IMAD R7, R15, R5.reuse, R14.reuse ;  /* 0x000000050f077224 */ /* 0x180fe400078e020e */
[----:B------:R-:W-:Y:S02]  /*04f0*/  IMAD.MOV.U32 R21, RZ, RZ, 0x7fffffff ;  /* 0x7fffffffff157424 */ /* 0x000fe400078e00ff */
[C---:B------:R-:W-:Y:S02]  /*0500*/  IMAD.IADD R11, R12.reuse, 0x1, R9 ;  /* 0x000000010c0b7824 */ /* 0x040fe400078e0209 */
[-CC-:B------:R-:W-:Y:S02]  /*0510*/  IMAD R9, R9, R5.reuse, R14.reuse ;  /* 0x0000000509097224 */ /* 0x180fe400078e020e */
[----:B------:R-:W-:Y:S02]  /*0520*/  IMAD.IADD R19, R12, 0x1, R11 ;  /* 0x000000010c137824 */ /* 0x000fe400078e020b */
[----:B------:R-:W-:-:S02]  /*0530*/  IMAD R11, R11, R5, R14 ;  /* 0x000000050b0b7224 */ /* 0x000fc400078e020e */
[----:B------:R-:W-:Y:S01]  /*0540*/  IMAD R17, R19, R5, R14 ;  /* 0x0000000513117224 */ /* 0x000fe200078e020e */
[----:B------:R-:W-:Y:S01]  /*0550*/  IADD3 R15, PT, PT, R12, R19, RZ ;  /* 0x000000130c0f7210 */ /* 0x000fe20007ffe0ff */
[----:B------:R-:W-:-:S03]  /*0560*/  IMAD.WIDE R6, R7, 0x4, R2 ;  /* 0x0000000407067825 */ /* 0x000fc600078e0202 */
[----:B------:R-:W-:Y:S01]  /*0570*/  ISETP.GE.AND P0, PT, R15, R4, PT ;  /* 0x000000040f00720c */ /* 0x000fe20003f06270 */
[--C-:B------:R-:W-:Y:S01]  /*0580*/  IMAD.WIDE R8, R9, 0x4, R2.reuse ;  /* 0x0000000409087825 */ /* 0x100fe200078e0202 */
[----:B------:R0:W-:Y:S03]  /*0590*/  STG.E desc[UR6][R6.64], R21 ;  /* 0x0000001506007986 */ /* 0x0001e6000c101906 */
[--C-:B------:R-:W-:Y:S01]  /*05a0*/  IMAD.WIDE R10, R11, 0x4, R2.reuse ;  /* 0x000000040b0a7825 */ /* 0x100fe200078e0202 */
[----:B------:R0:W-:Y:S03]  /*05b0*/  STG.E desc[UR6][R8.64], R21 ;  /* 0x0000001508007986 */ /* 0x0001e6000c101906 */
[----:B------:R-:W-:Y:S01]  /*05c0*/  IMAD.WIDE R16, R17, 0x4, R2 ;  /* 0x0000000411107825 */ /* 0x000fe200078e0202 */
[----:B------:R0:W-:Y:S04]  /*05d0*/  STG.E desc[UR6][R10.64], R21 ;  /* 0x000000150a007986 */ /* 0x0001e8000c101906 */
[----:B------:R0:W-:Y:S01]  /*05e0*/  STG.E desc[UR6][R16.64], R21 ;  /* 0x0000001510007986 */ /* 0x0001e2000c101906 */
[----:B------:R-:W-:Y:S05]  /*05f0*/  @!P0 BRA `(.L_x_6) ;  /* 0xfffffffc00b48947 */ /* 0x000fea000383ffff */
.L_x_2:
[----:B------:R-:W-:Y:S05]  /*0600*/  BSYNC.RECONVERGENT B0 ;  /* 0x0000000000007941 */ /* 0x000fea0003800200 */
.L_x_1:
[----:B------:R-:W1:Y:S01]  /*0610*/  LDC.64 R4, c[0x0][0x3a0] ;  /* 0x0000e800ff047b82 */ /* 0x000e620000000a00 */
[----:B------:R-:W-:Y:S01]  /*0620*/  ISETP.GE.AND P0, PT, R13, R0, PT ;  /* 0x000000000d00720c */ /* 0x000fe20003f06270 */
[----:B------:R-:W2:Y:S01]  /*0630*/  LDCU UR4, c[0x0][0x38c] ;  /* 0x00007180ff0477ac */ /* 0x000ea20008000800 */
[----:B------:R-:W-:Y:S01]  /*0640*/  BSSY.RECONVERGENT B0, `(.L_x_7) ;  /* 0x000001f000007945 */ /* 0x000fe20003800200 */
[----:B------:R-:W3:Y:S04]  /*0650*/  LDCU UR8, c[0x0][0x390] ;  /* 0x00007200ff0877ac */ /* 0x000ee80008000800 */
[----:B0-----:R-:W0:Y:S08]  /*0660*/  LDC.64 R6, c[0x0][0x380] ;  /* 0x0000e000ff067b82 */ /* 0x001e300000000a00 */
[----:B------:R-:W4:Y:S01]  /*0670*/  LDC.64 R8, c[0x0][0x388] ;  /* 0x0000e200ff087b82 */ /* 0x000f220000000a00 */
[----:B------:R-:W-:Y:S05]  /*0680*/  @P0 BRA `(.L_x_8) ;  /* 0x0000000000680947 */ /* 0x000fea0003800000 */
[-C--:B------:R-:W-:Y:S02]  /*0690*/  IABS R16, R12.reuse ;  /* 0x0000000c00107213 */ /* 0x080fe40000000000 */
[----:B------:R-:W-:Y:S02]  /*06a0*/  LOP3.LUT R11, RZ, R13, RZ, 0x33, !PT ;  /* 0x0000000dff0b7212 */ /* 0x000fe400078e33ff */
[----:B------:R-:W5:Y:S01]  /*06b0*/  I2F.RP R10, R16 ;  /* 0x00000010000a7306 */ /* 0x000f620000209400 */
[-C--:B------:R-:W-:Y:S02]  /*06c0*/  IABS R17, R12.reuse ;  /* 0x0000000c00117213 */ /* 0x080fe40000000000 */
[----:B------:R-:W-:-:S03]  /*06d0*/  IADD3 R18, PT, PT, R0, R12, R11 ;  /* 0x0000000c00127210 */ /* 0x000fc60007ffe00b */
[----:B------:R-:W-:Y:S01]  /*06e0*/  IMAD.MOV R17, RZ, RZ, -R17 ;  /* 0x000000ffff117224 */ /* 0x000fe200078e0a11 */
[----:B------:R-:W-:Y:S02]  /*06f0*/  IABS R0, R18 ;  /* 0x0000001200007213 */ /* 0x000fe40000000000 */
[----:B------:R-:W-:Y:S01]  /*0700*/  ISETP.GE.AND P2, PT, R18, RZ, PT ;  /* 0x000000ff1200720c */ /* 0x000fe20003f46270 */
[----:B-----5:R-:W5:Y:S02]  /*0710*/  MUFU.RCP R10, R10 ;  /* 0x0000000a000a7308 */ /* 0x020f640000001000 */
[----:B-----5:R-:W-:-:S06]  /*0720*/  VIADD R2, R10, 0xffffffe ;  /* 0x0ffffffe0a027836 */ /* 0x020fcc0000000000 */
[----:B------:R5:W2:Y:S02]  /*0730*/  F2I.FTZ.U32.TRUNC.NTZ R3, R2 ;  /* 0x0000000200037305 */ /* 0x000aa4000021f000 */
[----:B-----5:R-:W-:Y:S02]  /*0740*/  HFMA2 R2, -RZ, RZ, 0, 0 ;  /* 0x00000000ff027431 */ /* 0x020fe400000001ff */
[----:B--2---:R-:W-:-:S04]  /*0750*/  IMAD.MOV R15, RZ, RZ, -R3 ;  /* 0x000000ffff0f7224 */ /* 0x004fc800078e0a03 */
[----:B------:R-:W-:-:S04]  /*0760*/  IMAD R11, R15, R16, RZ ;  /* 0x000000100f0b7224 */ /* 0x000fc800078e02ff */
[----:B------:R-:W-:-:S04]  /*0770*/  IMAD.HI.U32 R3, R3, R11, R2 ;  /* 0x0000000b03037227 */ /* 0x000fc800078e0002 */
[----:B------:R-:W-:Y:S02]  /*0780*/  IMAD.MOV.U32 R2, RZ, RZ, R17 ;  /* 0x000000ffff027224 */ /* 0x000fe400078e0011 */
[----:B------:R-:W-:-:S04]  /*0790*/  IMAD.HI.U32 R3, R3, R0, RZ ;  /* 0x0000000003037227 */ /* 0x000fc800078e00ff */
[----:B------:R-:W-:-:S05]  /*07a0*/  IMAD R3, R3, R2, R0 ;  /* 0x0000000203037224 */ /* 0x000fca00078e0200 */
[----:B------:R-:W-:-:S13]  /*07b0*/  ISETP.GT.U32.AND P0, PT, R16, R3, PT ;  /* 0x000000031000720c */ /* 0x000fda0003f04070 */
[----:B------:R-:W-:Y:S01]  /*07c0*/  @!P0 IMAD.IADD R3, R3, 0x1, -R16 ;  /* 0x0000000103038824 */ /* 0x000fe200078e0a10 */
[----:B------:R-:W-:-:S04]  /*07d0*/  ISETP.NE.AND P0, PT, R12, RZ, PT ;  /* 0x000000ff0c00720c */ /* 0x000fc80003f05270 */
[----:B------:R-:W-:-:S13]  /*07e0*/  ISETP.GT.U32.AND P1, PT, R16, R3, PT ;  /* 0x000000031000720c */ /* 0x000fda0003f24070 */
[----:B------:R-:W-:-:S05]  /*07f0*/  @!P1 IMAD.IADD R3, R3, 0x1, -R16 ;  /* 0x0000000103039824 */ /* 0x000fca00078e0a10 */
[----:B------:R-:W-:Y:S02]  /*0800*/  @!P2 IADD3 R3, PT, PT, -R3, RZ, RZ ;  /* 0x000000ff0303a210 */ /* 0x000fe40007ffe1ff */
[----:B------:R-:W-:-:S04]  /*0810*/  @!P0 LOP3.LUT R3, RZ, R12, RZ, 0x33, !PT ;  /* 0x0000000cff038212 */ /* 0x000fc800078e33ff */
[----:B------:R-:W-:-:S07]  /*0820*/  IADD3 R13, PT, PT, -R3, R18, R13 ;  /* 0x00000012030d7210 */ /* 0x000fce0007ffe10d */
.L_x_8:
[----:B--23--:R-:W-:Y:S05]  /*0830*/  BSYNC.RECONVERGENT B0 ;  /* 0x0000000000007941 */ /* 0x00cfea0003800200 */
.L_x_7:
[----:B------:R-:W-:-:S13]  /*0840*/  ISETP.GE.AND P0, PT, R13, UR5, PT ;  /* 0x000000050d007c0c */ /* 0x000fda000bf06270 */
[----:B------:R-:W-:Y:S05]  /*0850*/  @P0 EXIT ;  /* 0x000000000000094d */ /* 0x000fea0003800000 */
.L_x_12:
[----:B----4-:R-:W-:-:S04]  /*0860*/  IMAD.IADD R0, R13, 0x1, -R8 ;  /* 0x000000010d007824 */ /* 0x010fc800078e0a08 */
[----:B--2---:R-:W-:-:S04]  /*0870*/  IMAD R3, R0, R9, R14 ;  /* 0x0000000900037224 */ /* 0x004fc800078e020e */
[----:B0-----:R-:W-:-:S05]  /*0880*/  IMAD.WIDE R2, R3, 0x4, R6 ;  /* 0x0000000403027825 */ /* 0x001fca00078e0206 */
[----:B------:R-:W2:Y:S01]  /*0890*/  LDG.E.CONSTANT R17, desc[UR6][R2.64] ;  /* 0x0000000602117981 */ /* 0x000ea2000c1e9900 */
[----:B------:R-:W-:Y:S01]  /*08a0*/  BSSY.RECONVERGENT B0, `(.L_x_9) ;  /* 0x0000015000007945 */ /* 0x000fe20003800200 */
[----:B------:R-:W-:Y:S01]  /*08b0*/  IMAD.MOV.U32 R11, RZ, RZ, RZ ;  /* 0x000000ffff0b7224 */ /* 0x000fe200078e00ff */
[----:B--2---:R-:W-:-:S13]  /*08c0*/  FSETP.NE.AND P0, PT, R17, RZ, PT ;  /* 0x000000ff1100720b */ /* 0x004fda0003f05000 */
[----:B------:R-:W-:Y:S05]  /*08d0*/  @!P0 BRA `(.L_x_10) ;  /* 0x0000000000448947 */ /* 0x000fea0003800000 */
[----:B------:R-:W-:-:S04]  /*08e0*/  IMAD R3, R13, R9, R14 ;  /* 0x000000090d037224 */ /* 0x000fc800078e020e */
[----:B------:R-:W-:-:S05]  /*08f0*/  IMAD.WIDE R2, R3, 0x4, R6 ;  /* 0x0000000403027825 */ /* 0x000fca00078e0206 */
[----:B------:R-:W2:Y:S01]  /*0900*/  LDG.E.CONSTANT R0, desc[UR6][R2.64] ;  /* 0x0000000602007981 */ /* 0x000ea2000c1e9900 */
[----:B------:R-:W0:Y:S01]  /*0910*/  MUFU.RCP R10, R17 ;  /* 0x00000011000a7308 */ /* 0x000e220000001000 */
[----:B------:R-:W-:Y:S01]  /*0920*/  BSSY.RECONVERGENT B1, `(.L_x_10) ;  /* 0x000000c000017945 */ /* 0x000fe20003800200 */
[----:B0-----:R-:W-:-:S04]  /*0930*/  FFMA R11, -R17, R10, 1 ;  /* 0x3f800000110b7423 */ /* 0x001fc8000000010a */
[----:B------:R-:W-:Y:S02]  /*0940*/  FFMA R11, R10, R11, R10 ;  /* 0x0000000b0a0b7223 */ /* 0x000fe4000000000a */
[----:B--2---:R-:W0:Y:S02]  /*0950*/  FCHK P0, R0, R17 ;  /* 0x0000001100007302 */ /* 0x004e240000000000 */
[----:B------:R-:W-:-:S04]  /*0960*/  FFMA R10, R0, R11, RZ ;  /* 0x0000000b000a7223 */ /* 0x000fc800000000ff */
[----:B------:R-:W-:-:S04]  /*0970*/  FFMA R15, -R17, R10, R0 ;  /* 0x0000000a110f7223 */ /* 0x000fc80000000100 */
[----:B------:R-:W-:Y:S01]  /*0980*/  FFMA R11, R11, R15, R10 ;  /* 0x0000000f0b0b7223 */ /* 0x000fe2000000000a */
[----:B0-----:R-:W-:Y:S06]  /*0990*/  @!P0 BRA `(.L_x_11) ;  /* 0x0000000000108947 */ /* 0x001fec0003800000 */
[----:B------:R-:W-:Y:S01]  /*09a0*/  IMAD.MOV.U32 R3, RZ, RZ, R17 ;  /* 0x000000ffff037224 */ /* 0x000fe200078e0011 */
[----:B------:R-:W-:-:S07]  /*09b0*/  MOV R10, 0x9d0 ;  /* 0x000009d0000a7802 */ /* 0x000fce0000000f00 */
[----:B-1----:R-:W-:Y:S05]  /*09c0*/  CALL.REL.NOINC `($__internal_0_$__cuda_sm3x_div_rn_noftz_f32_slowpath) ;  /* 0x0000000400e87944 */ /* 0x002fea0003c00000 */
[----:B------:R-:W-:-:S07]  /*09d0*/  MOV R11, R0 ;  /* 0x00000000000b7202 */ /* 0x000fce0000000f00 */
.L_x_11:
[----:B------:R-:W-:Y:S05]  /*09e0*/  BSYNC.RECONVERGENT B1 ;  /* 0x0000000000017941 */ /* 0x000fea0003800200 */
.L_x_10:
[----:B------:R-:W-:Y:S05]  /*09f0*/  BSYNC.RECONVERGENT B0 ;  /* 0x0000000000007941 */ /* 0x000fea0003800200 */
.L_x_9:
[----:B------:R-:W-:Y:S02]  /*0a00*/  IMAD R3, R13, UR4, R14 ;  /* 0x000000040d037c24 */ /* 0x000fe4000f8e020e */
[----:B------:R-:W-:Y:S02]  /*0a10*/  IMAD.IADD R13, R12, 0x1, R13 ;  /* 0x000000010c0d7824 */ /* 0x000fe400078e020d */
[----:B-1----:R-:W-:-:S03]  /*0a20*/  IMAD.WIDE R2, R3, 0x4, R4 ;  /* 0x0000000403027825 */ /* 0x002fc600078e0204 */
[----:B------:R-:W-:Y:S02]  /*0a30*/  ISETP.GE.AND P0, PT, R13, UR8, PT ;  /* 0x000000080d007c0c */ /* 0x000fe4000bf06270 */
[----:B------:R2:W-:Y:S11]  /*0a40*/  STG.E desc[UR6][R2.64], R11 ;  /* 0x0000000b02007986 */ /* 0x0005f6000c101906 */
[----:B------:R-:W-:Y:S05]  /*0a50*/  @!P0 BRA `(.L_x_12) ;  /* 0xfffffffc00808947 */ /* 0x000fea000383ffff */
[----:B------:R-:W-:Y:S05]  /*0a60*/  EXIT ;  /* 0x000000000000794d */ /* 0x000fea0003800000 */
.L_x_0:
[----:B------:R-:W0:Y:S01]  /*0a70*/  S2R R14, SR_TID.X ;  /* 0x00000000000e7919 */ /* 0x000e220000002100 */
[----:B------:R-:W0:Y:S01]  /*0a80*/  S2UR UR4, SR_CTAID.X ;  /* 0x00000000000479c3 */ /* 0x000e220000002500 */
[----:B------:R-:W1:Y:S07]  /*0a90*/  S2R R12, SR_TID.Y ;  /* 0x00000000000c7919 */ /* 0x000e6e0000002200 */
[----:B------:R-:W0:Y:S08]  /*0aa0*/  LDC R15, c[0x0][0x360] ;  /* 0x0000d800ff0f7b82 */ /* 0x000e300000000800 */
[----:B------:R-:W1:Y:S01]  /*0ab0*/  S2UR UR5, SR_CTAID.Y ;  /* 0x00000000000579c3 */ /* 0x000e620000002600 */
[----:B0-----:R-:W-:-:S05]  /*0ac0*/  IMAD R14, R15, UR4, R14 ;  /* 0x000000040f0e7c24 */ /* 0x001fca000f8e020e */
[----:B------:R-:W-:Y:S01]  /*0ad0*/  ISETP.GE.AND P0, PT, R14, R5, PT ;  /* 0x000000050e00720c */ /* 0x000fe20003f06270 */
[----:B-1----:R-:W-:-:S12]  /*0ae0*/  IMAD R12, R13, UR5, R12 ;  /* 0x000000050d0c7c24 */ /* 0x002fd8000f8e020c */
[----:B------:R-:W-:Y:S05]  /*0af0*/  @P0 EXIT ;  /* 0x000000000000094d */ /* 0x000fea0003800000 */
[----:B------:R-:W0:Y:S01]  /*0b00*/  LDCU UR4, c[0x0][0x370] ;  /* 0x00006e00ff0477ac */ /* 0x000e220008000800 */
[----:B------:R-:W-:Y:S01]  /*0b10*/  LOP3.LUT R16, RZ, R12, RZ, 0x33, !PT ;  /* 0x0000000cff107212 */ /* 0x000fe200078e33ff */
[----:B------:R-:W-:Y:S01]  /*0b20*/  IMAD R13, R13, R0, RZ ;  /* 0x000000000d0d7224 */ /* 0x000fe200078e02ff */
[----:B------:R-:W1:Y:S03]  /*0b30*/  LDCU UR5, c[0x0][0x38c] ;  /* 0x00007180ff0577ac */ /* 0x000e660008000800 */
[----:B------:R-:W-:Y:S01]  /*0b40*/  IMAD.IADD R16, R13, 0x1, R16 ;  /* 0x000000010d107824 */ /* 0x000fe200078e0210 */
[----:B------:R-:W2:Y:S01]  /*0b50*/  LDCU UR8, c[0x0][0x390] ;  /* 0x00007200ff0877ac */ /* 0x000ea20008000800 */
[----:B0-----:R-:W-:-:S07]  /*0b60*/  IMAD R15, R15, UR4, RZ ;  /* 0x000000040f0f7c24 */ /* 0x001fce000f8e02ff */
.L_x_24:
[----:B0-----:R-:W0:Y:S01]  /*0b70*/  LDC.64 R2, c[0x0][0x398] ;  /* 0x0000e600ff027b82 */ /* 0x001e220000000a00 */
[----:B------:R-:W3:Y:S07]  /*0b80*/  LDCU UR4, c[0x0][0x388] ;  /* 0x00007100ff0477ac */ /* 0x000eee0008000800 */
[----:B------:R-:W4:Y:S08]  /*0b90*/  LDC R0, c[0x0][0x390] ;  /* 0x0000e400ff007b82 */ /* 0x000f300000000800 */
[----:B------:R-:W1:Y:S01]  /*0ba0*/  LDC.64 R4, c[0x0][0x3a0] ;  /* 0x0000e800ff047b82 */ /* 0x000e620000000a00 */
[----:B0-----:R-:W-:-:S07]  /*0bb0*/  IMAD.WIDE R2, R14, 0x4, R2 ;  /* 0x000000040e027825 */ /* 0x001fce00078e0202 */
[----:B------:R-:W0:Y:S01]  /*0bc0*/  LDC.64 R6, c[0x0][0x380] ;  /* 0x0000e000ff067b82 */ /* 0x000e220000000a00 */
[----:B------:R-:W3:Y:S01]  /*0bd0*/  LDG.E.CONSTANT R2, desc[UR6][R2.64] ;  /* 0x0000000602027981 */ /* 0x000ee2000c1e9900 */
[----:B------:R-:W-:Y:S06]  /*0be0*/  BSSY.RECONVERGENT B0, `(.L_x_13) ;  /* 0x0000012000007945 */ /* 0x000fec0003800200 */
[----:B------:R-:W0:Y:S01]  /*0bf0*/  LDC.64 R8, c[0x0][0x388] ;  /* 0x0000e200ff087b82 */ /* 0x000e220000000a00 */
[----:B---3--:R-:W-:-:S05]  /*0c00*/  VIADD R19, R2, UR4 ;  /* 0x0000000402137c36 */ /* 0x008fca0008000000 */
[----:B----4-:R-:W-:Y:S02]  /*0c10*/  VIMNMX R21, PT, PT, R19, R0, PT ;  /* 0x0000000013157248 */ /* 0x010fe40003fe0100 */
[----:B------:R-:W-:Y:S02]  /*0c20*/  ISETP.GE.AND P1, PT, R12, R19, PT ;  /* 0x000000130c00720c */ /* 0x000fe40003f26270 */
[----:B------:R-:W-:-:S13]  /*0c30*/  ISETP.GT.AND P0, PT, R21, R12, PT ;  /* 0x0000000c1500720c */ /* 0x000fda0003f04270 */
[----:B01----:R-:W-:Y:S05]  /*0c40*/  @!P0 BRA `(.L_x_14) ;  /* 0x00000000002c8947 */ /* 0x003fea0003800000 */
[----:B------:R-:W0:Y:S01]  /*0c50*/  LDC R20, c[0x0][0x38c] ;  /* 0x0000e300ff147b82 */ /* 0x000e220000000800 */
[----:B------:R-:W-:Y:S01]  /*0c60*/  MOV R18, R12 ;  /* 0x0000000c00127202 */ /* 0x000fe20000000f00 */
[----:B------:R-:W-:-:S06]  /*0c70*/  IMAD.MOV.U32 R23, RZ, RZ, 0x7fffffff ;  /* 0x7fffffffff177424 */ /* 0x000fcc00078e00ff */
[----:B------:R-:W1:Y:S01]  /*0c80*/  LDC.64 R2, c[0x0][0x3a0] ;  /* 0x0000e800ff027b82 */ /* 0x000e620000000a00 */
[----:B0-----:R-:W-:-:S07]  /*0c90*/  IMAD R17, R12, R20, R14 ;  /* 0x000000140c117224 */ /* 0x001fce00078e020e */
.L_x_15:
[----:B-1----:R-:W-:-:S04]  /*0ca0*/  IMAD.WIDE R10, R17, 0x4, R2 ;  /* 0x00000004110a7825 */ /* 0x002fc800078e0202 */
[C---:B------:R-:W-:Y:S01]  /*0cb0*/  IMAD.IADD R18, R13.reuse, 0x1, R18 ;  /* 0x000000010d127824 */ /* 0x040fe200078e0212 */
[----:B------:R0:W-:Y:S01]  /*0cc0*/  STG.E desc[UR6][R10.64], R23 ;  /* 0x000000170a007986 */ /* 0x0001e2000c101906 */
[----:B------:R-:W-:-:S03]  /*0cd0*/  IMAD R17, R13, R20, R17 ;  /* 0x000000140d117224 */ /* 0x000fc600078e0211 */
[----:B------:R-:W-:-:S13]  /*0ce0*/  ISETP.GE.AND P0, PT, R18, R21, PT ;  /* 0x000000151200720c */ /* 0x000fda0003f06270 */
[----:B0-----:R-:W-:Y:S05]  /*0cf0*/  @!P0 BRA `(.L_x_15) ;  /* 0xfffffffc00e88947 */ /* 0x001fea000383ffff */
.L_x_14:
[----:B--2---:R-:W-:Y:S05]  /*0d00*/  BSYNC.RECONVERGENT B0 ;  /* 0x0000000000007941 */ /* 0x004fea0003800200 */
.L_x_13:
[----:B------:R-:W-:Y:S01]  /*0d10*/  BSSY.RECONVERGENT B0, `(.L_x_16) ;  /* 0x000001c000007945 */ /* 0x000fe20003800200 */
[----:B------:R-:W-:-:S03]  /*0d20*/  MOV R17, R12 ;  /* 0x0000000c00117202 */ /* 0x000fc60000000f00 */
[----:B------:R-:W-:Y:S05]  /*0d30*/  @P1 BRA `(.L_x_17) ;  /* 0x0000000000641947 */ /* 0x000fea0003800000 */
[-C--:B------:R-:W-:Y:S02]  /*0d40*/  IABS R10, R13.reuse ;  /* 0x0000000d000a7213 */ /* 0x080fe40000000000 */
[----:B------:R-:W-:Y:S02]  /*0d50*/  IABS R20, R13 ;  /* 0x0000000d00147213 */ /* 0x000fe40000000000 */
[----:B------:R-:W0:Y:S01]  /*0d60*/  I2F.RP R11, R10 ;  /* 0x0000000a000b7306 */ /* 0x000e220000209400 */
[----:B------:R-:W-:Y:S02]  /*0d70*/  IADD3 R19, PT, PT, R16, R19, RZ ;  /* 0x0000001310137210 */ /* 0x000fe40007ffe0ff */
[----:B------:R-:W-:Y:S02]  /*0d80*/  IMAD.MOV R20, RZ, RZ, -R20 ;  /* 0x000000ffff147224 */ /* 0x000fe400078e0a14 */
[----:B------:R-:W-:Y:S02]  /*0d90*/  IABS R18, R19 ;  /* 0x0000001300127213 */ /* 0x000fe40000000000 */
[----:B------:R-:W-:Y:S01]  /*0da0*/  ISETP.GE.AND P2, PT, R19, RZ, PT ;  /* 0x000000ff1300720c */ /* 0x000fe20003f46270 */
[----:B0-----:R-:W0:Y:S02]  /*0db0*/  MUFU.RCP R11, R11 ;  /* 0x0000000b000b7308 */ /* 0x001e240000001000 */
[----:B0-----:R-:W-:-:S06]  /*0dc0*/  VIADD R2, R11, 0xffffffe ;  /* 0x0ffffffe0b027836 */ /* 0x001fcc0000000000 */
[----:B------:R0:W1:Y:S02]  /*0dd0*/  F2I.FTZ.U32.TRUNC.NTZ R3, R2 ;  /* 0x0000000200037305 */ /* 0x000064000021f000 */
[----:B0-----:R-:W-:Y:S02]  /*0de0*/  IMAD.MOV.U32 R2, RZ, RZ, RZ ;  /* 0x000000ffff027224 */ /* 0x001fe400078e00ff */
[----:B-1----:R-:W-:-:S04]  /*0df0*/  IMAD.MOV R17, RZ, RZ, -R3 ;  /* 0x000000ffff117224 */ /* 0x002fc800078e0a03 */
[----:B------:R-:W-:-:S04]  /*0e00*/  IMAD R17, R17, R10, RZ ;  /* 0x0000000a11117224 */ /* 0x000fc800078e02ff */
[----:B------:R-:W-:Y:S01]  /*0e10*/  IMAD.HI.U32 R3, R3, R17, R2 ;  /* 0x0000001103037227 */ /* 0x000fe200078e0002 */
[----:B------:R-:W-:-:S05]  /*0e20*/  MOV R2, R20 ;  /* 0x0000001400027202 */ /* 0x000fca0000000f00 */
        /* <DEDUP_REMOVED lines=10> */
.L_x_17:
[----:B------:R-:W-:Y:S05]  /*0ed0*/  BSYNC.RECONVERGENT B0 ;  /* 0x0000000000007941 */ /* 0x000fea0003800200 */
.L_x_16:
[----:B------:R-:W-:Y:S01]  /*0ee0*/  ISETP.GE.AND P0, PT, R17, R0, PT ;  /* 0x000000001100720c */ /* 0x000fe20003f06270 */
[----:B------:R-:W-:-:S12]  /*0ef0*/  BSSY.RECONVERGENT B0, `(.L_x_18) ;  /* 0x0000022000007945 */ /* 0x000fd80003800200 */
[----:B------:R-:W-:Y:S05]  /*0f00*/  @P0 BRA `(.L_x_19) ;  /* 0x0000000000800947 */ /* 0x000fea0003800000 */
.L_x_23:
[----:B------:R-:W-:-:S04]  /*0f10*/  IMAD.IADD R0, R17, 0x1, -R8 ;  /* 0x0000000111007824 */ /* 0x000fc800078e0a08 */
[----:B0-----:R-:W-:-:S04]  /*0f20*/  IMAD R3, R0, R9, R14 ;  /* 0x0000000900037224 */ /* 0x001fc800078e020e */
[----:B------:R-:W-:-:S05]  /*0f30*/  IMAD.WIDE R2, R3, 0x4, R6 ;  /* 0x0000000403027825 */ /* 0x000fca00078e0206 */
        /* <DEDUP_REMOVED lines=17> */
[----:B------:R-:W-:Y:S02]  /*1050*/  MOV R3, R19 ;  /* 0x0000001300037202 */ /* 0x000fe40000000f00 */
[----:B------:R-:W-:-:S07]  /*1060*/  MOV R10, 0x1080 ;  /* 0x00001080000a7802 */ /* 0x000fce0000000f00 */
[----:B------:R-:W-:Y:S05]  /*1070*/  CALL.REL.NOINC `($__internal_0_$__cuda_sm3x_div_rn_noftz_f32_slowpath) ;  /* 0x00000000003c7944 */ /* 0x000fea0003c00000 */
[----:B------:R-:W-:-:S07]  /*1080*/  IMAD.MOV.U32 R11, RZ, RZ, R0 ;  /* 0x000000ffff0b7224 */ /* 0x000fce00078e0000 */
.L_x_22:
[----:B------:R-:W-:Y:S05]  /*1090*/  BSYNC.RECONVERGENT B2 ;  /* 0x0000000000027941 */ /* 0x000fea0003800200 */
.L_x_21:
[----:B------:R-:W-:Y:S05]  /*10a0*/  BSYNC.RECONVERGENT B1 ;  /* 0x0000000000017941 */ /* 0x000fea0003800200 */
.L_x_20:
[----:B------:R-:W-:Y:S02]  /*10b0*/  IMAD R3, R17, UR5, R14 ;  /* 0x0000000511037c24 */ /* 0x000fe4000f8e020e */
[----:B------:R-:W-:Y:S02]  /*10c0*/  IMAD.IADD R17, R13, 0x1, R17 ;  /* 0x000000010d117824 */ /* 0x000fe400078e0211 */
[----:B------:R-:W-:-:S03]  /*10d0*/  IMAD.WIDE R2, R3, 0x4, R4 ;  /* 0x0000000403027825 */ /* 0x000fc600078e0204 */
[----:B------:R-:W-:Y:S02]  /*10e0*/  ISETP.GE.AND P0, PT, R17, UR8, PT ;  /* 0x0000000811007c0c */ /* 0x000fe4000bf06270 */
[----:B------:R0:W-:Y:S11]  /*10f0*/  STG.E desc[UR6][R2.64], R11 ;  /* 0x0000000b02007986 */ /* 0x0001f6000c101906 */
[----:B------:R-:W-:Y:S05]  /*1100*/  @!P0 BRA `(.L_x_23) ;  /* 0xfffffffc00808947 */ /* 0x000fea000383ffff */
.L_x_19:
[----:B------:R-:W-:Y:S05]  /*1110*/  BSYNC.RECONVERGENT B0 ;  /* 0x0000000000007941 */ /* 0x000fea0003800200 */
.L_x_18:
[----:B------:R-:W1:Y:S01]  /*1120*/  LDCU UR4, c[0x0][0x38c] ;  /* 0x00007180ff0477ac */ /* 0x000e620008000800 */
[----:B------:R-:W-:-:S04]  /*1130*/  IADD3 R14, PT, PT, R15, R14, RZ ;  /* 0x0000000e0f0e7210 */ /* 0x000fc80007ffe0ff */
[----:B-1----:R-:W-:-:S13]  /*1140*/  ISETP.GE.AND P0, PT, R14, UR4, PT ;  /* 0x000000040e007c0c */ /* 0x002fda000bf06270 */
[----:B------:R-:W-:Y:S05]  /*1150*/  @!P0 BRA `(.L_x_24) ;  /* 0xfffffff800848947 */ /* 0x000fea000383ffff */
[----:B------:R-:W-:Y:S05]  /*1160*/  EXIT ;  /* 0x000000000000794d */ /* 0x000fea0003800000 */
        .weak           $__internal_0_$__cuda_sm3x_div_rn_noftz_f32_slowpath
        .type           $__internal_0_$__cuda_sm3x_div_rn_noftz_f32_slowpath,@function
        .size           $__internal_0_$__cuda_sm3x_div_rn_noftz_f32_slowpath,(.L_x_92 - $__internal_0_$__cuda_sm3x_div_rn_noftz_f32_slowpath)
$__internal_0_$__cuda_sm3x_div_rn_noftz_f32_slowpath:
[----:B------:R-:W-:Y:S01]  /*1170*/  SHF.R.U32.HI R2, RZ, 0x17, R3 ;  /* 0x00000017ff027819 */ /* 0x000fe20000011603 */
[----:B------:R-:W-:Y:S01]  /*1180*/  BSSY.RECONVERGENT B3, `(.L_x_25) ;  /* 0x0000062000037945 */ /* 0x000fe20003800200 */
[----:B------:R-:W-:Y:S02]  /*1190*/  SHF.R.U32.HI R19, RZ, 0x17, R0 ;  /* 0x00000017ff137819 */ /* 0x000fe40000011600 */
[----:B------:R-:W-:Y:S02]  /*11a0*/  LOP3.LUT R2, R2, 0xff, RZ, 0xc0, !PT ;  /* 0x000000ff02027812 */ /* 0x000fe400078ec0ff */
[----:B------:R-:W-:-:S03]  /*11b0*/  LOP3.LUT R19, R19, 0xff, RZ, 0xc0, !PT ;  /* 0x000000ff13137812 */ /* 0x000fc600078ec0ff */
[----:B------:R-:W-:Y:S02]  /*11c0*/  VIADD R18, R2, 0xffffffff ;  /* 0xffffffff02127836 */ /* 0x000fe40000000000 */
[----:B------:R-:W-:-:S03]  /*11d0*/  VIADD R20, R19, 0xffffffff ;  /* 0xffffffff13147836 */ /* 0x000fc60000000000 */
[----:B------:R-:W-:-:S04]  /*11e0*/  ISETP.GT.U32.AND P0, PT, R18, 0xfd, PT ;  /* 0x000000fd1200780c */ /* 0x000fc80003f04070 */
[----:B------:R-:W-:-:S13]  /*11f0*/  ISETP.GT.U32.OR P0, PT, R20, 0xfd, P0 ;  /* 0x000000fd1400780c */ /* 0x000fda0000704470 */
[----:B------:R-:W-:Y:S01]  /*1200*/  @!P0 MOV R11, RZ ;  /* 0x000000ff000b8202 */ /* 0x000fe20000000f00 */
[----:B------:R-:W-:Y:S06]  /*1210*/  @!P0 BRA `(.L_x_26) ;  /* 0x00000000005c8947 */ /* 0x000fec0003800000 */
[----:B------:R-:W-:Y:S02]  /*1220*/  FSETP.GTU.FTZ.AND P0, PT, |R0|, +INF , PT ;  /* 0x7f8000000000780b */ /* 0x000fe40003f1c200 */
[----:B------:R-:W-:-:S04]  /*1230*/  FSETP.GTU.FTZ.AND P1, PT, |R3|, +INF , PT ;  /* 0x7f8000000300780b */ /* 0x000fc80003f3c200 */
[----:B------:R-:W-:-:S13]  /*1240*/  PLOP3.LUT P0, PT, P0, P1, PT, 0xf8, 0x8f ;  /* 0x00000000008f781c */ /* 0x000fda0000703f70 */
[----:B------:R-:W-:Y:S05]  /*1250*/  @P0 BRA `(.L_x_27) ;  /* 0x00000004004c0947 */ /* 0x000fea0003800000 */
[----:B------:R-:W-:-:S13]  /*1260*/  LOP3.LUT P0, RZ, R3, 0x7fffffff, R0, 0xc8, !PT ;  /* 0x7fffffff03ff7812 */ /* 0x000fda000780c800 */
[----:B------:R-:W-:Y:S05]  /*1270*/  @!P0 BRA `(.L_x_28) ;  /* 0x00000004003c8947 */ /* 0x000fea0003800000 */
[C---:B------:R-:W-:Y:S02]  /*1280*/  FSETP.NEU.FTZ.AND P2, PT, |R0|.reuse, +INF , PT ;  /* 0x7f8000000000780b */ /* 0x040fe40003f5d200 */
[----:B------:R-:W-:Y:S02]  /*1290*/  FSETP.NEU.FTZ.AND P1, PT, |R3|, +INF , PT ;  /* 0x7f8000000300780b */ /* 0x000fe40003f3d200 */
[----:B------:R-:W-:-:S11]  /*12a0*/  FSETP.NEU.FTZ.AND P0, PT, |R0|, +INF , PT ;  /* 0x7f8000000000780b */ /* 0x000fd60003f1d200 */
[----:B------:R-:W-:Y:S05]  /*12b0*/  @!P1 BRA !P2, `(.L_x_28) ;  /* 0x00000004002c9947 */ /* 0x000fea0005000000 */
[----:B------:R-:W-:-:S04]  /*12c0*/  LOP3.LUT P2, RZ, R0, 0x7fffffff, RZ, 0xc0, !PT ;  /* 0x7fffffff00ff7812 */ /* 0x000fc8000784c0ff */
[----:B------:R-:W-:-:S13]  /*12d0*/  PLOP3.LUT P1, PT, P1, P2, PT, 0x2f, 0xf2 ;  /* 0x0000000000f2781c */ /* 0x000fda0000f24577 */
[----:B------:R-:W-:Y:S05]  /*12e0*/  @P1 BRA `(.L_x_29) ;  /* 0x0000000400181947 */ /* 0x000fea0003800000 */
[----:B------:R-:W-:-:S04]  /*12f0*/  LOP3.LUT P1, RZ, R3, 0x7fffffff, RZ, 0xc0, !PT ;  /* 0x7fffffff03ff7812 */ /* 0x000fc8000782c0ff */
[----:B------:R-:W-:-:S13]  /*1300*/  PLOP3.LUT P0, PT, P0, P1, PT, 0x2f, 0xf2 ;  /* 0x0000000000f2781c */ /* 0x000fda0000702577 */
[----:B------:R-:W-:Y:S05]  /*1310*/  @P0 BRA `(.L_x_30) ;  /* 0x0000000400000947 */ /* 0x000fea0003800000 */
[----:B------:R-:W-:Y:S02]  /*1320*/  ISETP.GE.AND P0, PT, R20, RZ, PT ;  /* 0x000000ff1400720c */ /* 0x000fe40003f06270 */
[----:B------:R-:W-:-:S11]  /*1330*/  ISETP.GE.AND P1, PT, R18, RZ, PT ;  /* 0x000000ff1200720c */ /* 0x000fd60003f26270 */
[----:B------:R-:W-:Y:S02]  /*1340*/  @P0 IMAD.MOV.U32 R11, RZ, RZ, RZ ;  /* 0x000000ffff0b0224 */ /* 0x000fe400078e00ff */
[----:B------:R-:W-:Y:S01]  /*1350*/  @!P0 FFMA R0, R0, 1.84467440737095516160e+19, RZ ;  /* 0x5f80000000008823 */ /* 0x000fe200000000ff */
[----:B------:R-:W-:Y:S02]  /*1360*/  @!P0 IMAD.MOV.U32 R11, RZ, RZ, -0x40 ;  /* 0xffffffc0ff0b8424 */ /* 0x000fe400078e00ff */
[----:B------:R-:W-:-:S03]  /*1370*/  @!P1 FFMA R3, R3, 1.84467440737095516160e+19, RZ ;  /* 0x5f80000003039823 */ /* 0x000fc600000000ff */
[----:B------:R-:W-:-:S07]  /*1380*/  @!P1 IADD3 R11, PT, PT, R11, 0x40, RZ ;  /* 0x000000400b0b9810 */ /* 0x000fce0007ffe0ff */
.L_x_26:
[----:B------:R-:W-:Y:S01]  /*1390*/  LEA R18, R2, 0xc0800000, 0x17 ;  /* 0xc080000002127811 */ /* 0x000fe200078eb8ff */
[----:B------:R-:W-:Y:S01]  /*13a0*/  VIADD R19, R19, 0xffffff81 ;  /* 0xffffff8113137836 */ /* 0x000fe20000000000 */
[----:B------:R-:W-:Y:S03]  /*13b0*/  BSSY.RECONVERGENT B4, `(.L_x_31) ;  /* 0x0000035000047945 */ /* 0x000fe60003800200 */
[----:B------:R-:W-:Y:S02]  /*13c0*/  IMAD.IADD R22, R3, 0x1, -R18 ;  /* 0x0000000103167824 */ /* 0x000fe400078e0a12 */
[----:B------:R-:W-:Y:S02]  /*13d0*/  IMAD R0, R19, -0x800000, R0 ;  /* 0xff80000013007824 */ /* 0x000fe400078e0200 */
[----:B------:R-:W0:Y:S01]  /*13e0*/  MUFU.RCP R18, R22 ;  /* 0x0000001600127308 */ /* 0x000e220000001000 */
[----:B------:R-:W-:-:S04]  /*13f0*/  FADD.FTZ R3, -R22, -RZ ;  /* 0x800000ff16037221 */ /* 0x000fc80000010100 */
[----:B0-----:R-:W-:-:S04]  /*1400*/  FFMA R21, R18, R3, 1 ;  /* 0x3f80000012157423 */ /* 0x001fc80000000003 */
[----:B------:R-:W-:-:S04]  /*1410*/  FFMA R21, R18, R21, R18 ;  /* 0x0000001512157223 */ /* 0x000fc80000000012 */
[----:B------:R-:W-:-:S04]  /*1420*/  FFMA R18, R0, R21, RZ ;  /* 0x0000001500127223 */ /* 0x000fc800000000ff */
[----:B------:R-:W-:-:S04]  /*1430*/  FFMA R20, R3, R18, R0 ;  /* 0x0000001203147223 */ /* 0x000fc80000000000 */
[----:B------:R-:W-:Y:S01]  /*1440*/  FFMA R20, R21, R20, R18 ;  /* 0x0000001415147223 */ /* 0x000fe20000000012 */
[----:B------:R-:W-:-:S03]  /*1450*/  IADD3 R18, PT, PT, R19, 0x7f, -R2 ;  /* 0x0000007f13127810 */ /* 0x000fc60007ffe802 */
[----:B------:R-:W-:Y:S01]  /*1460*/  FFMA R3, R3, R20, R0 ;  /* 0x0000001403037223 */ /* 0x000fe20000000000 */
[----:B------:R-:W-:-:S03]  /*1470*/  IADD3 R11, PT, PT, R18, R11, RZ ;  /* 0x0000000b120b7210 */ /* 0x000fc60007ffe0ff */
[----:B------:R-:W-:-:S05]  /*1480*/  FFMA R0, R21, R3, R20 ;  /* 0x0000000315007223 */ /* 0x000fca0000000014 */
[----:B------:R-:W-:-:S04]  /*1490*/  SHF.R.U32.HI R2, RZ, 0x17, R0 ;  /* 0x00000017ff027819 */ /* 0x000fc80000011600 */
[----:B------:R-:W-:-:S05]  /*14a0*/  LOP3.LUT R2, R2, 0xff, RZ, 0xc0, !PT ;  /* 0x000000ff02027812 */ /* 0x000fca00078ec0ff */
[----:B------:R-:W-:-:S04]  /*14b0*/  IMAD.IADD R2, R2, 0x1, R11 ;  /* 0x0000000102027824 */ /* 0x000fc800078e020b */
[----:B------:R-:W-:-:S05]  /*14c0*/  VIADD R18, R2, 0xffffffff ;  /* 0xffffffff02127836 */ /* 0x000fca0000000000 */
[----:B------:R-:W-:-:S13]  /*14d0*/  ISETP.GE.U32.AND P0, PT, R18, 0xfe, PT ;  /* 0x000000fe1200780c */ /* 0x000fda0003f06070 */
[----:B------:R-:W-:Y:S05]  /*14e0*/  @!P0 BRA `(.L_x_32) ;  /* 0x0000000000808947 */ /* 0x000fea0003800000 */
[----:B------:R-:W-:-:S13]  /*14f0*/  ISETP.GT.AND P0, PT, R2, 0xfe, PT ;  /* 0x000000fe0200780c */ /* 0x000fda0003f04270 */
[----:B------:R-:W-:Y:S05]  /*1500*/  @P0 BRA `(.L_x_33) ;  /* 0x00000000006c0947 */ /* 0x000fea0003800000 */
[----:B------:R-:W-:-:S13]  /*1510*/  ISETP.GE.AND P0, PT, R2, 0x1, PT ;  /* 0x000000010200780c */ /* 0x000fda0003f06270 */
[----:B------:R-:W-:Y:S05]  /*1520*/  @P0 BRA `(.L_x_34) ;  /* 0x0000000000740947 */ /* 0x000fea0003800000 */
[----:B------:R-:W-:Y:S02]  /*1530*/  ISETP.GE.AND P0, PT, R2, -0x18, PT ;  /* 0xffffffe80200780c */ /* 0x000fe40003f06270 */
[----:B------:R-:W-:-:S11]  /*1540*/  LOP3.LUT R0, R0, 0x80000000, RZ, 0xc0, !PT ;  /* 0x8000000000007812 */ /* 0x000fd600078ec0ff */
[----:B------:R-:W-:Y:S05]  /*1550*/  @!P0 BRA `(.L_x_34) ;  /* 0x0000000000688947 */ /* 0x000fea0003800000 */
[CCC-:B------:R-:W-:Y:S01]  /*1560*/  FFMA.RZ R11, R21.reuse, R3.reuse, R20.reuse ;  /* 0x00000003150b7223 */ /* 0x1c0fe2000000c014 */
[CCC-:B------:R-:W-:Y:S01]  /*1570*/  FFMA.RP R18, R21.reuse, R3.reuse, R20.reuse ;  /* 0x0000000315127223 */ /* 0x1c0fe20000008014 */
[----:B------:R-:W-:Y:S01]  /*1580*/  FFMA.RM R3, R21, R3, R20 ;  /* 0x0000000315037223 */ /* 0x000fe20000004014 */
[C---:B------:R-:W-:Y:S02]  /*1590*/  IADD3 R20, PT, PT, R2.reuse, 0x20, RZ ;  /* 0x0000002002147810 */ /* 0x040fe40007ffe0ff */
[----:B------:R-:W-:Y:S02]  /*15a0*/  LOP3.LUT R11, R11, 0x7fffff, RZ, 0xc0, !PT ;  /* 0x007fffff0b0b7812 */ /* 0x000fe400078ec0ff */
[C---:B------:R-:W-:Y:S02]  /*15b0*/  ISETP.NE.AND P2, PT, R2.reuse, RZ, PT ;  /* 0x000000ff0200720c */ /* 0x040fe40003f45270 */
[----:B------:R-:W-:Y:S02]  /*15c0*/  LOP3.LUT R11, R11, 0x800000, RZ, 0xfc, !PT ;  /* 0x008000000b0b7812 */ /* 0x000fe400078efcff */
[----:B------:R-:W-:Y:S01]  /*15d0*/  ISETP.NE.AND P1, PT, R2, RZ, PT ;  /* 0x000000ff0200720c */ /* 0x000fe20003f25270 */
[----:B------:R-:W-:Y:S01]  /*15e0*/  IMAD.MOV R2, RZ, RZ, -R2 ;  /* 0x000000ffff027224 */ /* 0x000fe200078e0a02 */
[----:B------:R-:W-:-:S02]  /*15f0*/  SHF.L.U32 R20, R11, R20, RZ ;  /* 0x000000140b147219 */ /* 0x000fc400000006ff */
[----:B------:R-:W-:Y:S02]  /*1600*/  FSETP.NEU.FTZ.AND P0, PT, R18, R3, PT ;  /* 0x000000031200720b */ /* 0x000fe40003f1d000 */
[----:B------:R-:W-:Y:S02]  /*1610*/  SEL R2, R2, RZ, P2 ;  /* 0x000000ff02027207 */ /* 0x000fe40001000000 */
[----:B------:R-:W-:Y:S02]  /*1620*/  ISETP.NE.AND P1, PT, R20, RZ, P1 ;  /* 0x000000ff1400720c */ /* 0x000fe40000f25270 */
[----:B------:R-:W-:Y:S02]  /*1630*/  SHF.R.U32.HI R2, RZ, R2, R11 ;  /* 0x00000002ff027219 */ /* 0x000fe4000001160b */
[----:B------:R-:W-:Y:S02]  /*1640*/  PLOP3.LUT P0, PT, P0, P1, PT, 0xf8, 0x8f ;  /* 0x00000000008f781c */ /* 0x000fe40000703f70 */
[----:B------:R-:W-:-:S02]  /*1650*/  SHF.R.U32.HI R18, RZ, 0x1, R2 ;  /* 0x00000001ff127819 */ /* 0x000fc40000011602 */
[----:B------:R-:W-:-:S04]  /*1660*/  SEL R3, RZ, 0x1, !P0 ;  /* 0x00000001ff037807 */ /* 0x000fc80004000000 */
[----:B------:R-:W-:-:S04]  /*1670*/  LOP3.LUT R3, R3, 0x1, R18, 0xf8, !PT ;  /* 0x0000000103037812 */ /* 0x000fc800078ef812 */
[----:B------:R-:W-:-:S05]  /*1680*/  LOP3.LUT R3, R3, R2, RZ, 0xc0, !PT ;  /* 0x0000000203037212 */ /* 0x000fca00078ec0ff */
[----:B------:R-:W-:-:S05]  /*1690*/  IMAD.IADD R3, R18, 0x1, R3 ;  /* 0x0000000112037824 */ /* 0x000fca00078e0203 */
[----:B------:R-:W-:Y:S01]  /*16a0*/  LOP3.LUT R0, R3, R0, RZ, 0xfc, !PT ;  /* 0x0000000003007212 */ /* 0x000fe200078efcff */
[----:B------:R-:W-:Y:S06]  /*16b0*/  BRA `(.L_x_34) ;  /* 0x0000000000107947 */ /* 0x000fec0003800000 */
.L_x_33:
[----:B------:R-:W-:-:S04]  /*16c0*/  LOP3.LUT R0, R0, 0x80000000, RZ, 0xc0, !PT ;  /* 0x8000000000007812 */ /* 0x000fc800078ec0ff */
[----:B------:R-:W-:Y:S01]  /*16d0*/  LOP3.LUT R0, R0, 0x7f800000, RZ, 0xfc, !PT ;  /* 0x7f80000000007812 */ /* 0x000fe200078efcff */
[----:B------:R-:W-:Y:S06]  /*16e0*/  BRA `(.L_x_34) ;  /* 0x0000000000047947 */ /* 0x000fec0003800000 */
.L_x_32:
[----:B------:R-:W-:-:S07]  /*16f0*/  LEA R0, R11, R0, 0x17 ;  /* 0x000000000b007211 */ /* 0x000fce00078eb8ff */
.L_x_34:
[----:B------:R-:W-:Y:S05]  /*1700*/  BSYNC.RECONVERGENT B4 ;  /* 0x0000000000047941 */ /* 0x000fea0003800200 */
.L_x_31:
[----:B------:R-:W-:Y:S05]  /*1710*/  BRA `(.L_x_35) ;  /* 0x0000000000207947 */ /* 0x000fea0003800000 */
.L_x_30:
[----:B------:R-:W-:-:S04]  /*1720*/  LOP3.LUT R0, R3, 0x80000000, R0, 0x48, !PT ;  /* 0x8000000003007812 */ /* 0x000fc800078e4800 */
[----:B------:R-:W-:Y:S01]  /*1730*/  LOP3.LUT R0, R0, 0x7f800000, RZ, 0xfc, !PT ;  /* 0x7f80000000007812 */ /* 0x000fe200078efcff */
[----:B------:R-:W-:Y:S06]  /*1740*/  BRA `(.L_x_35) ;  /* 0x0000000000147947 */ /* 0x000fec0003800000 */
.L_x_29:
[----:B------:R-:W-:Y:S01]  /*1750*/  LOP3.LUT R0, R3, 0x80000000, R0, 0x48, !PT ;  /* 0x8000000003007812 */ /* 0x000fe200078e4800 */
[----:B------:R-:W-:Y:S06]  /*1760*/  BRA `(.L_x_35) ;  /* 0x00000000000c7947 */ /* 0x000fec0003800000 */
.L_x_28:
[----:B------:R-:W0:Y:S01]  /*1770*/  MUFU.RSQ R0, -QNAN ;  /* 0xffc0000000007908 */ /* 0x000e220000001400 */
[----:B------:R-:W-:Y:S05]  /*1780*/  BRA `(.L_x_35) ;  /* 0x0000000000047947 */ /* 0x000fea0003800000 */
.L_x_27:
[----:B------:R-:W-:-:S07]  /*1790*/  FADD.FTZ R0, R0, R3 ;  /* 0x0000000300007221 */ /* 0x000fce0000010000 */
.L_x_35:
[----:B------:R-:W-:Y:S05]  /*17a0*/  BSYNC.RECONVERGENT B3 ;  /* 0x0000000000037941 */ /* 0x000fea0003800200 */
.L_x_25:
[----:B------:R-:W-:-:S04]  /*17b0*/  IMAD.MOV.U32 R11, RZ, RZ, 0x0 ;  /* 0x00000000ff0b7424 */ /* 0x000fc800078e00ff */
[----:B0-----:R-:W-:Y:S05]  /*17c0*/  RET.REL.NODEC R10 `(rocr_many_series_one_param_f32) ;  /* 0xffffffe80a0c7950 */ /* 0x001fea0003c3ffff */
.L_x_36:
[----:B------:R-:W-:-:S00]  /*17d0*/  BRA `(.L_x_36) ;  /* 0xfffffffc00fc7947 */ /* 0x000fc0000383ffff */
[----:B------:R-:W-:-:S00]  /*17e0*/  NOP ;  /* 0x0000000000007918 */ /* 0x000fc00000000000 */
        /* <DEDUP_REMOVED lines=9> */
.L_x_92:


//--------------------- .text.rocr_batch_f32      --------------------------
	.section	.text.rocr_batch_f32,"ax",@progbits
	.align	128
        .global         rocr_batch_f32
        .type           rocr_batch_f32,@function
        .size           rocr_batch_f32,(.L_x_93 - rocr_batch_f32)
        .other          rocr_batch_f32,@"STO_CUDA_ENTRY STV_DEFAULT"
rocr_batch_f32:
.text.rocr_batch_f32:
[----:B------:R-:W-:Y:S01]  /*0000*/  LDC R1, c[0x0][0x37c] ;  /* 0x0000df00ff017b82 */ /* 0x000fe20000000800 */
[----:B------:R-:W0:Y:S01]  /*0010*/  S2R R9, SR_CTAID.Y ;  /* 0x0000000000097919 */ /* 0x000e220000002600 */
[----:B------:R-:W0:Y:S02]  /*0020*/  LDCU UR4, c[0x0][0x3a0] ;  /* 0x00007400ff0477ac */ /* 0x000e240008000800 */
[----:B0-----:R-:W-:-:S13]  /*0030*/  ISETP.GE.AND P0, PT, R9, UR4, PT ;  /* 0x0000000409007c0c */ /* 0x001fda000bf06270 */
[----:B------:R-:W-:Y:S05]  /*0040*/  @P0 EXIT ;  /* 0x000000000000094d */ /* 0x000fea0003800000 */
[----:B------:R-:W0:Y:S01]  /*0050*/  LDC.64 R2, c[0x0][0x398] ;  /* 0x0000e600ff027b82 */ /* 0x000e220000000a00 */
[----:B------:R-:W1:Y:S01]  /*0060*/  LDCU.64 UR4, c[0x0][0x358] ;  /* 0x00006b00ff0477ac */ /* 0x000e620008000a00 */
[----:B0-----:R-:W-:-:S05]  /*0070*/  IMAD.WIDE.U32 R2, R9, 0x4, R2 ;  /* 0x0000000409027825 */ /* 0x001fca00078e0002 */
[----:B-1----:R-:W2:Y:S02]  /*0080*/  LDG.E.CONSTANT R7, desc[UR4][R2.64] ;  /* 0x0000000402077981 */ /* 0x002ea4000c1e9900 */
[----:B--2---:R-:W-:-:S13]  /*0090*/  ISETP.GE.AND P0, PT, R7, 0x1, PT ;  /* 0x000000010700780c */ /* 0x004fda0003f06270 */
[----:B------:R-:W-:Y:S05]  /*00a0*/  @!P0 EXIT ;  /* 0x000000000000894d */ /* 0x000fea0003800000 */
[----:B------:R-:W0:Y:S01]  /*00b0*/  S2R R15, SR_TID.X ;  /* 0x00000000000f7919 */ /* 0x000e220000002100 */
[----:B------:R-:W0:Y:S01]  /*00c0*/  S2UR UR6, SR_CTAID.X ;  /* 0x00000000000679c3 */ /* 0x000e220000002500 */
[----:B------:R-:W1:Y:S01]  /*00d0*/  LDCU.64 UR8, c[0x0][0x390] ;  /* 0x00007200ff0877ac */ /* 0x000e620008000a00 */
[----:B------:R-:W-:Y:S06]  /*00e0*/  BSSY.RECONVERGENT B0, `(.L_x_37) ;  /* 0x0000047000007945 */ /* 0x000fec0003800200 */
[----:B------:R-:W0:Y:S08]  /*00f0*/  LDC R0, c[0x0][0x360] ;  /* 0x0000d800ff007b82 */ /* 0x000e300000000800 */
[----:B------:R-:W2:Y:S01]  /*0100*/  LDC R17, c[0x0][0x370] ;  /* 0x0000dc00ff117b82 */ /* 0x000ea20000000800 */
[----:B-1----:R-:W-:Y:S01]  /*0110*/  VIADD R3, R7, UR9 ;  /* 0x0000000907037c36 */ /* 0x002fe20008000000 */
[----:B------:R-:W-:-:S04]  /*0120*/  MOV R28, UR8 ;  /* 0x00000008001c7c02 */ /* 0x000fc80008000f00 */
[----:B------:R-:W-:Y:S01]  /*0130*/  VIMNMX R11, PT, PT, R3, R28, PT ;  /* 0x0000001c030b7248 */ /* 0x000fe20003fe0100 */
[----:B0-----:R-:W-:-:S05]  /*0140*/  IMAD R6, R0, UR6, R15 ;  /* 0x0000000600067c24 */ /* 0x001fca000f8e020f */
[----:B------:R-:W-:Y:S01]  /*0150*/  ISETP.GT.AND P0, PT, R11, R6, PT ;  /* 0x000000060b00720c */ /* 0x000fe20003f04270 */
[----:B--2---:R-:W-:-:S12]  /*0160*/  IMAD R5, R0, R17, RZ ;  /* 0x0000001100057224 */ /* 0x004fd800078e02ff */
[----:B------:R-:W-:Y:S05]  /*0170*/  @!P0 BRA `(.L_x_38) ;  /* 0x0000000000f48947 */ /* 0x000fea0003800000 */
[C---:B------:R-:W-:Y:S01]  /*0180*/  VIMNMX.U32 R8, PT, PT, R5.reuse, 0x1, !PT ;  /* 0x0000000105087848 */ /* 0x040fe20007fe0000 */
[----:B------:R-:W-:Y:S01]  /*0190*/  IMAD.IADD R2, R5, 0x1, R6 ;  /* 0x0000000105027824 */ /* 0x000fe200078e0206 */
[----:B------:R-:W-:Y:S02]  /*01a0*/  BSSY.RECONVERGENT B1, `(.L_x_39) ;  /* 0x000002b000017945 */ /* 0x000fe40003800200 */
[----:B------:R-:W0:Y:S01]  /*01b0*/  I2F.U32.RP R10, R8 ;  /* 0x00000008000a7306 */ /* 0x000e220000209000 */
[----:B------:R-:W-:Y:S02]  /*01c0*/  IADD3 R21, PT, PT, RZ, -R8, RZ ;  /* 0x80000008ff157210 */ /* 0x000fe40007ffe0ff */
        /* <DEDUP_REMOVED lines=8> */
[----:B0-----:R-:W-:Y:S02]  /*0250*/  HFMA2 R12, -RZ, RZ, 0, 0 ;  /* 0x00000000ff0c7431 */ /* 0x001fe400000001ff */
[----:B-1----:R-:W-:-:S04]  /*0260*/  IMAD R21, R21, R13, RZ ;  /* 0x0000000d15157224 */ /* 0x002fc800078e02ff */
[----:B------:R-:W-:-:S06]  /*0270*/  IMAD.HI.U32 R10, R13, R21, R12 ;  /* 0x000000150d0a7227 */ /* 0x000fcc00078e000c */
[----:B------:R-:W-:-:S04]  /*0280*/  IMAD.HI.U32 R13, R10, R19, RZ ;  /* 0x000000130a0d7227 */ /* 0x000fc800078e00ff */
[----:B------:R-:W-:-:S04]  /*0290*/  IMAD.MOV R2, RZ, RZ, -R13 ;  /* 0x000000ffff027224 */ /* 0x000fc800078e0a0d */
[----:B------:R-:W-:-:S05]  /*02a0*/  IMAD R19, R8, R2, R19 ;  /* 0x0000000208137224 */ /* 0x000fca00078e0213 */
[----:B------:R-:W-:-:S13]  /*02b0*/  ISETP.GE.U32.AND P0, PT, R19, R8, PT ;  /* 0x000000081300720c */ /* 0x000fda0003f06070 */
[----:B------:R-:W-:Y:S01]  /*02c0*/  @P0 IADD3 R19, PT, PT, -R8, R19, RZ ;  /* 0x0000001308130210 */ /* 0x000fe20007ffe1ff */
[----:B------:R-:W-:-:S03]  /*02d0*/  @P0 VIADD R13, R13, 0x1 ;  /* 0x000000010d0d0836 */ /* 0x000fc60000000000 */
[----:B------:R-:W-:-:S13]  /*02e0*/  ISETP.GE.U32.AND P1, PT, R19, R8, PT ;  /* 0x000000081300720c */ /* 0x000fda0003f26070 */
[----:B------:R-:W-:Y:S02]  /*02f0*/  @P1 IADD3 R13, PT, PT, R13, 0x1, RZ ;  /* 0x000000010d0d1810 */ /* 0x000fe40007ffe0ff */
[----:B------:R-:W-:-:S05]  /*0300*/  @!P2 LOP3.LUT R13, RZ, R8, RZ, 0x33, !PT ;  /* 0x00000008ff0da212 */ /* 0x000fca00078e33ff */
[----:B------:R-:W-:-:S05]  /*0310*/  IMAD.IADD R4, R4, 0x1, R13 ;  /* 0x0000000104047824 */ /* 0x000fca00078e020d */
[C---:B------:R-:W-:Y:S02]  /*0320*/  LOP3.LUT R2, R4.reuse, 0x3, RZ, 0xc0, !PT ;  /* 0x0000000304027812 */ /* 0x040fe400078ec0ff */
[----:B------:R-:W-:Y:S02]  /*0330*/  ISETP.GE.U32.AND P1, PT, R4, 0x3, PT ;  /* 0x000000030400780c */ /* 0x000fe40003f26070 */
[----:B------:R-:W-:Y:S02]  /*0340*/  ISETP.NE.AND P0, PT, R2, 0x3, PT ;  /* 0x000000030200780c */ /* 0x000fe40003f05270 */
[----:B------:R-:W-:-:S11]  /*0350*/  MOV R2, R6 ;  /* 0x0000000600027202 */ /* 0x000fd60000000f00 */
[----:B------:R-:W-:Y:S05]  /*0360*/  @!P0 BRA `(.L_x_40) ;  /* 0x0000000000388947 */ /* 0x000fea0003800000 */
[----:B------:R-:W0:Y:S01]  /*0370*/  LDC.64 R12, c[0x0][0x3a8] ;  /* 0x0000ea00ff0c7b82 */ /* 0x000e220000000a00 */
[----:B------:R-:W-:Y:S02]  /*0380*/  VIADD R2, R4, 0x1 ;  /* 0x0000000104027836 */ /* 0x000fe40000000000 */
[----:B------:R-:W-:-:S03]  /*0390*/  IMAD R8, R9, R28, R6 ;  /* 0x0000001c09087224 */ /* 0x000fc600078e0206 */
[----:B------:R-:W-:-:S05]  /*03a0*/  LOP3.LUT R4, R2, 0x3, RZ, 0xc0, !PT ;  /* 0x0000000302047812 */ /* 0x000fca00078ec0ff */
[----:B------:R-:W-:Y:S01]  /*03b0*/  IMAD R2, R4, R17, UR6 ;  /* 0x0000000604027e24 */ /* 0x000fe2000f8e0211 */
[----:B------:R-:W-:Y:S01]  /*03c0*/  MOV R17, 0x7fffffff ;  /* 0x7fffffff00117802 */ /* 0x000fe20000000f00 */
[----:B------:R-:W-:Y:S02]  /*03d0*/  IMAD.MOV R4, RZ, RZ, -R4 ;  /* 0x000000ffff047224 */ /* 0x000fe400078e0a04 */
[----:B------:R-:W-:-:S07]  /*03e0*/  IMAD R2, R2, R0, R15 ;  /* 0x0000000002027224 */ /* 0x000fce00078e020f */
.L_x_41:
[----:B0-----:R-:W-:Y:S01]  /*03f0*/  IMAD.WIDE R14, R8, 0x4, R12 ;  /* 0x00000004080e7825 */ /* 0x001fe200078e020c */
[----:B------:R-:W-:-:S03]  /*0400*/  IADD3 R4, PT, PT, R4, 0x1, RZ ;  /* 0x0000000104047810 */ /* 0x000fc60007ffe0ff */
[----:B------:R-:W-:Y:S01]  /*0410*/  IMAD.IADD R8, R5, 0x1, R8 ;  /* 0x0000000105087824 */ /* 0x000fe200078e0208 */
[----:B------:R1:W-:Y:S01]  /*0420*/  STG.E desc[UR4][R14.64], R17 ;  /* 0x000000110e007986 */ /* 0x0003e2000c101904 */
[----:B------:R-:W-:-:S13]  /*0430*/  ISETP.NE.AND P0, PT, R4, RZ, PT ;  /* 0x000000ff0400720c */ /* 0x000fda0003f05270 */
[----:B-1----:R-:W-:Y:S05]  /*0440*/  @P0 BRA `(.L_x_41) ;  /* 0xfffffffc00e80947 */ /* 0x002fea000383ffff */
.L_x_40:
[----:B------:R-:W-:Y:S05]  /*0450*/  BSYNC.RECONVERGENT B1 ;  /* 0x0000000000017941 */ /* 0x000fea0003800200 */
.L_x_39:
[----:B------:R-:W-:Y:S05]  /*0460*/  @!P1 BRA `(.L_x_38) ;  /* 0x0000000000389947 */ /* 0x000fea0003800000 */
[----:B------:R-:W0:Y:S01]  /*0470*/  LDC.64 R12, c[0x0][0x3a8] ;  /* 0x0000ea00ff0c7b82 */ /* 0x000e220000000a00 */
[----:B------:R-:W-:-:S07]  /*0480*/  MOV R23, 0x7fffffff ;  /* 0x7fffffff00177802 */ /* 0x000fce0000000f00 */
.L_x_42:
[--C-:B-1----:R-:W-:Y:S02]  /*0490*/  IMAD R15, R9, R28, R2.reuse ;  /* 0x0000001c090f7224 */ /* 0x102fe400078e0202 */
[----:B------:R-:W-:Y:S02]  /*04a0*/  IMAD R2, R5, 0x4, R2 ;  /* 0x0000000405027824 */ /* 0x000fe400078e0202 */
[----:B0-----:R-:W-:-:S03]  /*04b0*/  IMAD.WIDE R14, R15, 0x4, R12 ;  /* 0x000000040f0e7825 */ /* 0x001fc600078e020c */
[----:B------:R-:W-:Y:S02]  /*04c0*/  ISETP.GE.AND P0, PT, R2, R11, PT ;  /* 0x0000000b0200720c */ /* 0x000fe40003f06270 */
[----:B------:R1:W-:Y:S01]  /*04d0*/  STG.E desc[UR4][R14.64], R23 ;  /* 0x000000170e007986 */ /* 0x0003e2000c101904 */
[----:B------:R-:W-:-:S05]  /*04e0*/  IMAD.WIDE R16, R5, 0x4, R14 ;  /* 0x0000000405107825 */ /* 0x000fca00078e020e */
[----:B------:R1:W-:Y:S01]  /*04f0*/  STG.E desc[UR4][R16.64], R23 ;  /* 0x0000001710007986 */ /* 0x0003e2000c101904 */
[----:B------:R-:W-:-:S05]  /*0500*/  IMAD.WIDE R18, R5, 0x4, R16 ;  /* 0x0000000405127825 */ /* 0x000fca00078e0210 */
[----:B------:R1:W-:Y:S01]  /*0510*/  STG.E desc[UR4][R18.64], R23 ;  /* 0x0000001712007986 */ /* 0x0003e2000c101904 */
[----:B------:R-:W-:-:S05]  /*0520*/  IMAD.WIDE R20, R5, 0x4, R18 ;  /* 0x0000000405147825 */ /* 0x000fca00078e0212 */
[----:B------:R1:W-:Y:S01]  /*0530*/  STG.E desc[UR4][R20.64], R23 ;  /* 0x0000001714007986 */ /* 0x0003e2000c101904 */
[----:B------:R-:W-:Y:S05]  /*0540*/  @!P0 BRA `(.L_x_42) ;  /* 0xfffffffc00d08947 */ /* 0x000fea000383ffff */
.L_x_38:
[----:B------:R-:W-:Y:S05]  /*0550*/  BSYNC.RECONVERGENT B0 ;  /* 0x0000000000007941 */ /* 0x000fea0003800200 */
.L_x_37:
[----:B------:R-:W-:Y:S01]  /*0560*/  ISETP.GE.AND P0, PT, R6, R3, PT ;  /* 0x000000030600720c */ /* 0x000fe20003f06270 */
[----:B------:R-:W-:-:S12]  /*0570*/  BSSY.RECONVERGENT B0, `(.L_x_43) ;  /* 0x000001b000007945 */ /* 0x000fd80003800200 */
[----:B------:R-:W-:Y:S05]  /*0580*/  @P0 BRA `(.L_x_44) ;  /* 0x0000000000640947 */ /* 0x000fea0003800000 */
[-C--:B------:R-:W-:Y:S02]  /*0590*/  IABS R4, R5.reuse ;  /* 0x0000000500047213 */ /* 0x080fe40000000000 */
[----:B------:R-:W-:Y:S02]  /*05a0*/  LOP3.LUT R0, RZ, R6, RZ, 0x33, !PT ;  /* 0x00000006ff007212 */ /* 0x000fe400078e33ff */
[----:B------:R-:W0:Y:S01]  /*05b0*/  I2F.RP R2, R4 ;  /* 0x0000000400027306 */ /* 0x000e220000209400 */
[-C--:B------:R-:W-:Y:S02]  /*05c0*/  IABS R12, R5.reuse ;  /* 0x00000005000c7213 */ /* 0x080fe40000000000 */
[----:B------:R-:W-:-:S04]  /*05d0*/  IADD3 R8, PT, PT, R3, R5, R0 ;  /* 0x0000000503087210 */ /* 0x000fc80007ffe000 */
[----:B------:R-:W-:Y:S02]  /*05e0*/  IABS R0, R8 ;  /* 0x0000000800007213 */ /* 0x000fe40000000000 */
[----:B------:R-:W-:Y:S01]  /*05f0*/  ISETP.GE.AND P2, PT, R8, RZ, PT ;  /* 0x000000ff0800720c */ /* 0x000fe20003f46270 */
[----:B0-----:R-:W0:Y:S02]  /*0600*/  MUFU.RCP R2, R2 ;  /* 0x0000000200027308 */ /* 0x001e240000001000 */
[----:B0-----:R-:W-:Y:S02]  /*0610*/  IADD3 R10, PT, PT, R2, 0xffffffe, RZ ;  /* 0x0ffffffe020a7810 */ /* 0x001fe40007ffe0ff */
[----:B------:R-:W-:-:S04]  /*0620*/  IADD3 R2, PT, PT, RZ, -R12, RZ ;  /* 0x8000000cff027210 */ /* 0x000fc80007ffe0ff */
[----:B------:R0:W2:Y:S02]  /*0630*/  F2I.FTZ.U32.TRUNC.NTZ R11, R10 ;  /* 0x0000000a000b7305 */ /* 0x0000a4000021f000 */
[----:B0-----:R-:W-:Y:S02]  /*0640*/  IMAD.MOV.U32 R10, RZ, RZ, RZ ;  /* 0x000000ffff0a7224 */ /* 0x001fe400078e00ff */
[----:B--2---:R-:W-:-:S04]  /*0650*/  IMAD.MOV R13, RZ, RZ, -R11 ;  /* 0x000000ffff0d7224 */ /* 0x004fc800078e0a0b */
[----:B------:R-:W-:-:S04]  /*0660*/  IMAD R3, R13, R4, RZ ;  /* 0x000000040d037224 */ /* 0x000fc800078e02ff */
[----:B------:R-:W-:-:S06]  /*0670*/  IMAD.HI.U32 R11, R11, R3, R10 ;  /* 0x000000030b0b7227 */ /* 0x000fcc00078e000a */
[----:B------:R-:W-:-:S04]  /*0680*/  IMAD.HI.U32 R11, R11, R0, RZ ;  /* 0x000000000b0b7227 */ /* 0x000fc800078e00ff */
[----:B------:R-:W-:-:S05]  /*0690*/  IMAD R11, R11, R2, R0 ;  /* 0x000000020b0b7224 */ /* 0x000fca00078e0200 */
[----:B------:R-:W-:-:S13]  /*06a0*/  ISETP.GT.U32.AND P0, PT, R4, R11, PT ;  /* 0x0000000b0400720c */ /* 0x000fda0003f04070 */
[----:B------:R-:W-:Y:S02]  /*06b0*/  @!P0 IADD3 R11, PT, PT, R11, -R4, RZ ;  /* 0x800000040b0b8210 */ /* 0x000fe40007ffe0ff */
[----:B------:R-:W-:Y:S02]  /*06c0*/  ISETP.NE.AND P0, PT, R5, RZ, PT ;  /* 0x000000ff0500720c */ /* 0x000fe40003f05270 */
[----:B------:R-:W-:-:S13]  /*06d0*/  ISETP.GT.U32.AND P1, PT, R4, R11, PT ;  /* 0x0000000b0400720c */ /* 0x000fda0003f24070 */
[----:B------:R-:W-:-:S05]  /*06e0*/  @!P1 IMAD.IADD R11, R11, 0x1, -R4 ;  /* 0x000000010b0b9824 */ /* 0x000fca00078e0a04 */
[----:B------:R-:W-:Y:S02]  /*06f0*/  @!P2 IADD3 R11, PT, PT, -R11, RZ, RZ ;  /* 0x000000ff0b0ba210 */ /* 0x000fe40007ffe1ff */
[----:B------:R-:W-:-:S04]  /*0700*/  @!P0 LOP3.LUT R11, RZ, R5, RZ, 0x33, !PT ;  /* 0x00000005ff0b8212 */ /* 0x000fc800078e33ff */
[----:B------:R-:W-:-:S07]  /*0710*/  IADD3 R6, PT, PT, -R11, R8, R6 ;  /* 0x000000080b067210 */ /* 0x000fce0007ffe106 */
.L_x_44:
[----:B------:R-:W-:Y:S05]  /*0720*/  BSYNC.RECONVERGENT B0 ;  /* 0x0000000000007941 */ /* 0x000fea0003800200 */
.L_x_43:
[----:B------:R-:W0:Y:S02]  /*0730*/  LDCU.64 UR6, c[0x0][0x388] ;  /* 0x00007100ff0677ac */ /* 0x000e240008000a00 */
[----:B0-----:R-:W-:-:S04]  /*0740*/  UISETP.NE.U32.AND UP0, UPT, UR6, URZ, UPT ;  /* 0x000000ff0600728c */ /* 0x001fc8000bf05070 */
[----:B------:R-:W-:-:S09]  /*0750*/  UISETP.NE.AND.EX UP0, UPT, UR7, URZ, UPT, UP0 ;  /* 0x000000ff0700728c */ /* 0x000fd2000bf05300 */
[----:B------:R-:W-:Y:S05]  /*0760*/  BRA.U !UP0, `(.L_x_45) ;  /* 0x0000000508387547 */ /* 0x000fea000b800000 */
[----:B------:R-:W0:Y:S01]  /*0770*/  LDC.64 R10, c[0x0][0x3a8] ;  /* 0x0000ea00ff0a7b82 */ /* 0x000e220000000a00 */
[----:B-1----:R-:W-:Y:S01]  /*0780*/  IMAD R23, R5, -0x3, R28 ;  /* 0xfffffffd05177824 */ /* 0x002fe200078e021c */
[----:B------:R-:W1:Y:S01]  /*0790*/  LDCU UR7, c[0x0][0x390] ;  /* 0x00007200ff0777ac */ /* 0x000e620008000800 */
[----:B------:R-:W-:Y:S03]  /*07a0*/  BSSY.RECONVERGENT B0, `(.L_x_46) ;  /* 0x0000036000007945 */ /* 0x000fe60003800200 */
[----:B------:R-:W-:Y:S02]  /*07b0*/  ISETP.GE.AND P0, PT, R6, R23, PT ;  /* 0x000000170600720c */ /* 0x000fe40003f06270 */
[----:B------:R-:W2:Y:S08]  /*07c0*/  LDC.64 R12, c[0x0][0x3a8] ;  /* 0x0000ea00ff0c7b82 */ /* 0x000eb00000000a00 */
[----:B------:R-:W3:Y:S03]  /*07d0*/  LDC.64 R2, c[0x0][0x388] ;  /* 0x0000e200ff027b82 */ /* 0x000ee60000000a00 */
[----:B------:R-:W-:Y:S05]  /*07e0*/  @P0 BRA `(.L_x_47) ;  /* 0x0000000000c40947 */ /* 0x000fea0003800000 */
.L_x_48:
[----:B------:R-:W-:-:S04]  /*07f0*/  IMAD.IADD R15, R6, 0x1, -R7 ;  /* 0x00000001060f7824 */ /* 0x000fc800078e0a07 */
[----:B---3--:R-:W-:-:S05]  /*0800*/  IMAD.WIDE R14, R15, 0x4, R2 ;  /* 0x000000040f0e7825 */ /* 0x008fca00078e0202 */
[----:B------:R-:W3:Y:S01]  /*0810*/  LDG.E.CONSTANT R4, desc[UR4][R14.64] ;  /* 0x000000040e047981 */ /* 0x000ee2000c1e9900 */
[----:B------:R-:W-:-:S05]  /*0820*/  IMAD.WIDE R16, R5, 0x4, R14 ;  /* 0x0000000405107825 */ /* 0x000fca00078e020e */
[----:B------:R-:W4:Y:S01]  /*0830*/  LDG.E.CONSTANT R22, desc[UR4][R16.64] ;  /* 0x0000000410167981 */ /* 0x000f22000c1e9900 */
[----:B------:R-:W-:-:S05]  /*0840*/  IMAD.WIDE R26, R5, 0x4, R16 ;  /* 0x00000004051a7825 */ /* 0x000fca00078e0210 */
[----:B------:R-:W5:Y:S01]  /*0850*/  LDG.E.CONSTANT R0, desc[UR4][R26.64] ;  /* 0x000000041a007981 */ /* 0x000f62000c1e9900 */
[----:B------:R-:W-:-:S05]  /*0860*/  IMAD.WIDE R24, R5, 0x4, R26 ;  /* 0x0000000405187825 */ /* 0x000fca00078e021a */
[----:B------:R1:W2:Y:S01]  /*0870*/  LDG.E.CONSTANT R8, desc[UR4][R24.64] ;  /* 0x0000000418087981 */ /* 0x0002a2000c1e9900 */
[----:B------:R-:W-:-:S05]  /*0880*/  IADD3 R28, PT, PT, R5, R6, RZ ;  /* 0x00000006051c7210 */ /* 0x000fca0007ffe0ff */
[----:B-1----:R-:W-:-:S05]  /*0890*/  IMAD.IADD R25, R5, 0x1, R28 ;  /* 0x0000000105197824 */ /* 0x002fca00078e021c */
[----:B------:R-:W-:Y:S02]  /*08a0*/  IADD3 R24, PT, PT, R5, R25, RZ ;  /* 0x0000001905187210 */ /* 0x000fe40007ffe0ff */
[----:B---3--:R-:W-:Y:S02]  /*08b0*/  FSETP.NE.AND P0, PT, R4, RZ, PT ;  /* 0x000000ff0400720b */ /* 0x008fe40003f05000 */
[----:B----4-:R-:W-:Y:S02]  /*08c0*/  FSETP.NE.AND P1, PT, R22, RZ, PT ;  /* 0x000000ff1600720b */ /* 0x010fe40003f25000 */
[----:B-----5:R-:W-:-:S09]  /*08d0*/  FSETP.NE.AND P2, PT, R0, RZ, PT ;  /* 0x000000ff0000720b */ /* 0x020fd20003f45000 */
[----:B------:R-:W1:Y:S01]  /*08e0*/  @P0 LDC.64 R20, c[0x0][0x380] ;  /* 0x0000e000ff140b82 */ /* 0x000e620000000a00 */
[----:B--2---:R-:W-:-:S07]  /*08f0*/  FSETP.NE.AND P3, PT, R8, RZ, PT ;  /* 0x000000ff0800720b */ /* 0x004fce0003f65000 */
[----:B------:R-:W2:Y:S08]  /*0900*/  @P1 LDC.64 R18, c[0x0][0x380] ;  /* 0x0000e000ff121b82 */ /* 0x000eb00000000a00 */
[----:B------:R-:W3:Y:S08]  /*0910*/  @P2 LDC.64 R14, c[0x0][0x380] ;  /* 0x0000e000ff0e2b82 */ /* 0x000ef00000000a00 */
[----:B------:R-:W4:Y:S01]  /*0920*/  @P3 LDC.64 R16, c[0x0][0x380] ;  /* 0x0000e000ff103b82 */ /* 0x000f220000000a00 */
[----:B-1----:R-:W-:-:S06]  /*0930*/  @P0 IMAD.WIDE R20, R6, 0x4, R20 ;  /* 0x0000000406140825 */ /* 0x002fcc00078e0214 */
[----:B------:R-:W5:Y:S01]  /*0940*/  @P0 LDG.E.CONSTANT R21, desc[UR4][R20.64] ;  /* 0x0000000414150981 */ /* 0x000f62000c1e9900 */
[----:B--2---:R-:W-:-:S06]  /*0950*/  @P1 IMAD.WIDE R18, R28, 0x4, R18 ;  /* 0x000000041c121825 */ /* 0x004fcc00078e0212 */
[----:B------:R1:W2:Y:S01]  /*0960*/  @P1 LDG.E.CONSTANT R19, desc[UR4][R18.64] ;  /* 0x0000000412131981 */ /* 0x0002a2000c1e9900 */
[----:B---3--:R-:W-:-:S05]  /*0970*/  @P2 IMAD.WIDE R14, R25, 0x4, R14 ;  /* 0x00000004190e2825 */ /* 0x008fca00078e020e */
[----:B------:R3:W2:Y:S01]  /*0980*/  @P2 LDG.E.CONSTANT R25, desc[UR4][R14.64] ;  /* 0x000000040e192981 */ /* 0x0006a2000c1e9900 */
[----:B----4-:R-:W-:-:S06]  /*0990*/  @P3 IMAD.WIDE R16, R24, 0x4, R16 ;  /* 0x0000000418103825 */ /* 0x010fcc00078e0210 */
[----:B------:R-:W4:Y:S01]  /*09a0*/  @P3 LDG.E.CONSTANT R17, desc[UR4][R16.64] ;  /* 0x0000000410113981 */ /* 0x000f22000c1e9900 */
[----:B------:R-:W-:Y:S02]  /*09b0*/  IMAD.U32 R28, RZ, RZ, UR7 ;  /* 0x00000007ff1c7e24 */ /* 0x000fe4000f8e00ff */
[----:B------:R-:W-:Y:S02]  /*09c0*/  HFMA2 R29, -RZ, RZ, 0, 0 ;  /* 0x00000000ff1d7431 */ /* 0x000fe400000001ff */
[----:B------:R-:W-:-:S04]  /*09d0*/  IMAD R27, R9, R28, R6 ;  /* 0x0000001c091b7224 */ /* 0x000fc800078e0206 */
[----:B------:R-:W-:-:S04]  /*09e0*/  IMAD.WIDE R26, R27, 0x4, R12 ;  /* 0x000000041b1a7825 */ /* 0x000fc800078e020c */
[----:B-1----:R-:W-:Y:S01]  /*09f0*/  IMAD.MOV.U32 R18, RZ, RZ, RZ ;  /* 0x000000ffff127224 */ /* 0x002fe200078e00ff */
[C---:B------:R-:W-:Y:S01]  /*0a00*/  IADD3 R6, PT, PT, R5.reuse, R24, RZ ;  /* 0x0000001805067210 */ /* 0x040fe20007ffe0ff */
[----:B-----5:R-:W-:Y:S01]  /*0a10*/  @P0 FMUL R29, R4, R21 ;  /* 0x00000015041d0220 */ /* 0x020fe20000400000 */
[----:B------:R-:W-:-:S04]  /*0a20*/  IMAD.WIDE R20, R5, 0x4, R26 ;  /* 0x0000000405147825 */ /* 0x000fc800078e021a */
[----:B---3--:R-:W-:-:S04]  /*0a30*/  IMAD.WIDE R14, R5, 0x4, R20 ;  /* 0x00000004050e7825 */ /* 0x008fc800078e0214 */
[----:B--2---:R-:W-:Y:S01]  /*0a40*/  @P1 FMUL R18, R22, R19 ;  /* 0x0000001316121220 */ /* 0x004fe20000400000 */
[----:B------:R-:W-:Y:S01]  /*0a50*/  MOV R19, RZ ;  /* 0x000000ff00137202 */ /* 0x000fe20000000f00 */
[----:B------:R-:W-:Y:S02]  /*0a60*/  IMAD.MOV.U32 R4, RZ, RZ, RZ ;  /* 0x000000ffff047224 */ /* 0x000fe400078e00ff */
[----:B------:R-:W-:Y:S01]  /*0a70*/  @P2 FMUL R19, R0, R25 ;  /* 0x0000001900132220 */ /* 0x000fe20000400000 */
[----:B------:R1:W-:Y:S04]  /*0a80*/  STG.E desc[UR4][R26.64], R29 ;  /* 0x0000001d1a007986 */ /* 0x0003e8000c101904 */
[----:B------:R1:W-:Y:S01]  /*0a90*/  STG.E desc[UR4][R20.64], R18 ;  /* 0x0000001214007986 */ /* 0x0003e2000c101904 */
[----:B----4-:R-:W-:Y:S01]  /*0aa0*/  @P3 FMUL R4, R8, R17 ;  /* 0x0000001108043220 */ /* 0x010fe20000400000 */
[----:B------:R-:W-:-:S02]  /*0ab0*/  IMAD.WIDE R16, R5, 0x4, R14 ;  /* 0x0000000405107825 */ /* 0x000fc400078e020e */
[----:B------:R1:W-:Y:S04]  /*0ac0*/  STG.E desc[UR4][R14.64], R19 ;  /* 0x000000130e007986 */ /* 0x0003e8000c101904 */
[----:B------:R1:W-:Y:S01]  /*0ad0*/  STG.E desc[UR4][R16.64], R4 ;  /* 0x0000000410007986 */ /* 0x0003e2000c101904 */
[----:B------:R-:W-:-:S13]  /*0ae0*/  ISETP.GE.AND P0, PT, R6, R23, PT ;  /* 0x000000170600720c */ /* 0x000fda0003f06270 */
[----:B-1----:R-:W-:Y:S05]  /*0af0*/  @!P0 BRA `(.L_x_48) ;  /* 0xfffffffc003c8947 */ /* 0x002fea000383ffff */
.L_x_47:
[----:B-1----:R-:W-:Y:S05]  /*0b00*/  BSYNC.RECONVERGENT B0 ;  /* 0x0000000000007941 */ /* 0x002fea0003800200 */
.L_x_46:
[----:B---3--:R-:W1:Y:S01]  /*0b10*/  LDC.64 R2, c[0x0][0x388] ;  /* 0x0000e200ff027b82 */ /* 0x008e620000000a00 */
[----:B------:R-:W-:Y:S01]  /*0b20*/  ISETP.GE.AND P0, PT, R6, R28, PT ;  /* 0x0000001c0600720c */ /* 0x000fe20003f06270 */
[----:B------:R-:W3:-:S12]  /*0b30*/  LDCU UR6, c[0x0][0x390] ;  /* 0x00007200ff0677ac */ /* 0x000ed80008000800 */
[----:B---3--:R-:W-:Y:S05]  /*0b40*/  @P0 EXIT ;  /* 0x000000000000094d */ /* 0x008fea0003800000 */
.L_x_49:
[----:B--2---:R-:W-:-:S04]  /*0b50*/  IMAD.IADD R13, R6, 0x1, -R7 ;  /* 0x00000001060d7824 */ /* 0x004fc800078e0a07 */
[----:B-1----:R-:W-:-:S06]  /*0b60*/  IMAD.WIDE R12, R13, 0x4, R2 ;  /* 0x000000040d0c7825 */ /* 0x002fcc00078e0202 */
[----:B------:R-:W2:Y:S02]  /*0b70*/  LDG.E.CONSTANT R13, desc[UR4][R12.64] ;  /* 0x000000040c0d7981 */ /* 0x000ea4000c1e9900 */
[----:B--2---:R-:W-:-:S13]  /*0b80*/  FSETP.NE.AND P0, PT, R13, RZ, PT ;  /* 0x000000ff0d00720b */ /* 0x004fda0003f05000 */
[----:B------:R-:W1:Y:S02]  /*0b90*/  @P0 LDC.64 R14, c[0x0][0x380] ;  /* 0x0000e000ff0e0b82 */ /* 0x000e640000000a00 */
[----:B-1----:R-:W-:-:S06]  /*0ba0*/  @P0 IMAD.WIDE R14, R6, 0x4, R14 ;  /* 0x00000004060e0825 */ /* 0x002fcc00078e020e */
[----:B------:R-:W2:Y:S01]  /*0bb0*/  @P0 LDG.E.CONSTANT R14, desc[UR4][R14.64] ;  /* 0x000000040e0e0981 */ /* 0x000ea2000c1e9900 */
[----:B---3--:R-:W-:Y:S02]  /*0bc0*/  HFMA2 R19, -RZ, RZ, 0, 0 ;  /* 0x00000000ff137431 */ /* 0x008fe400000001ff */
[--C-:B------:R-:W-:Y:S02]  /*0bd0*/  IMAD R17, R9, UR6, R6.reuse ;  /* 0x0000000609117c24 */ /* 0x100fe4000f8e0206 */
[----:B------:R-:W-:Y:S02]  /*0be0*/  IMAD.IADD R6, R5, 0x1, R6 ;  /* 0x0000000105067824 */ /* 0x000fe400078e0206 */
[----:B0-----:R-:W-:-:S04]  /*0bf0*/  IMAD.WIDE R16, R17, 0x4, R10 ;  /* 0x0000000411107825 */ /* 0x001fc800078e020a */
[----:B--2---:R-:W-:Y:S01]  /*0c00*/  @P0 FMUL R19, R13, R14 ;  /* 0x0000000e0d130220 */ /* 0x004fe20000400000 */
[----:B------:R-:W-:-:S04]  /*0c10*/  ISETP.GE.AND P0, PT, R6, UR6, PT ;  /* 0x0000000606007c0c */ /* 0x000fc8000bf06270 */
[----:B------:R3:W-:Y:S09]  /*0c20*/  STG.E desc[UR4][R16.64], R19 ;  /* 0x0000001310007986 */ /* 0x0007f2000c101904 */
[----:B------:R-:W-:Y:S05]  /*0c30*/  @!P0 BRA `(.L_x_49) ;  /* 0xfffffffc00c48947 */ /* 0x000fea000383ffff */
[----:B------:R-:W-:Y:S05]  /*0c40*/  EXIT ;  /* 0x000000000000794d */ /* 0x000fea0003800000 */
.L_x_45:
[----:B-1----:R-:W0:Y:S01]  /*0c50*/  LDC.64 R14, c[0x0][0x3a8] ;  /* 0x0000ea00ff0e7b82 */ /* 0x002e220000000a00 */
[----:B------:R-:W-:Y:S01]  /*0c60*/  IMAD R4, R5, -0x3, R28 ;  /* 0xfffffffd05047824 */ /* 0x000fe200078e021c */
[----:B------:R-:W1:Y:S01]  /*0c70*/  LDCU UR6, c[0x0][0x390] ;  /* 0x00007200ff0677ac */ /* 0x000e620008000800 */
[----:B------:R-:W-:Y:S03]  /*0c80*/  BSSY.RECONVERGENT B2, `(.L_x_50) ;  /* 0x000006d000027945 */ /* 0x000fe60003800200 */
[----:B------:R-:W-:Y:S02]  /*0c90*/  ISETP.GE.AND P0, PT, R6, R4, PT ;  /* 0x000000040600720c */ /* 0x000fe40003f06270 */
[----:B------:R-:W2:Y:S11]  /*0ca0*/  LDC.64 R12, c[0x0][0x380] ;  /* 0x0000e000ff0c7b82 */ /* 0x000eb60000000a00 */
[----:B------:R-:W-:Y:S05]  /*0cb0*/  @P0 BRA `(.L_x_51) ;  /* 0x0000000400a40947 */ /* 0x000fea0003800000 */
.L_x_64:
[----:B------:R-:W-:-:S05]  /*0cc0*/  IADD3 R11, PT, PT, -R7, R6, RZ ;  /* 0x00000006070b7210 */ /* 0x000fca0007ffe1ff */
[----:B--2---:R-:W-:-:S05]  /*0cd0*/  IMAD.WIDE R10, R11, 0x4, R12 ;  /* 0x000000040b0a7825 */ /* 0x004fca00078e020c */
[----:B------:R-:W2:Y:S01]  /*0ce0*/  LDG.E.CONSTANT R19, desc[UR4][R10.64] ;  /* 0x000000040a137981 */ /* 0x000ea2000c1e9900 */
[----:B------:R-:W-:Y:S01]  /*0cf0*/  BSSY.RECONVERGENT B3, `(.L_x_52) ;  /* 0x0000014000037945 */ /* 0x000fe20003800200 */
[----:B------:R-:W-:Y:S01]  /*0d00*/  IMAD.MOV.U32 R3, RZ, RZ, RZ ;  /* 0x000000ffff037224 */ /* 0x000fe200078e00ff */
[----:B--2---:R-:W-:-:S13]  /*0d10*/  FSETP.NE.AND P0, PT, R19, RZ, PT ;  /* 0x000000ff1300720b */ /* 0x004fda0003f05000 */
[----:B------:R-:W-:Y:S05]  /*0d20*/  @!P0 BRA `(.L_x_53) ;  /* 0x0000000000408947 */ /* 0x000fea0003800000 */
[----:B------:R-:W-:-:S05]  /*0d30*/  IMAD.WIDE.U32 R2, R7, 0x4, R10 ;  /* 0x0000000407027825 */ /* 0x000fca00078e000a */
[----:B------:R-:W2:Y:S01]  /*0d40*/  LDG.E.CONSTANT R0, desc[UR4][R2.64] ;  /* 0x0000000402007981 */ /* 0x000ea2000c1e9900 */
[----:B------:R-:W3:Y:S01]  /*0d50*/  MUFU.RCP R8, R19 ;  /* 0x0000001300087308 */ /* 0x000ee20000001000 */
[----:B------:R-:W-:Y:S01]  /*0d60*/  BSSY.RECONVERGENT B4, `(.L_x_53) ;  /* 0x000000c000047945 */ /* 0x000fe20003800200 */
[----:B---3--:R-:W-:-:S04]  /*0d70*/  FFMA R17, -R19, R8, 1 ;  /* 0x3f80000013117423 */ /* 0x008fc80000000108 */
[----:B------:R-:W-:Y:S02]  /*0d80*/  FFMA R17, R8, R17, R8 ;  /* 0x0000001108117223 */ /* 0x000fe40000000008 */
[----:B--2---:R-:W2:Y:S02]  /*0d90*/  FCHK P0, R0, R19 ;  /* 0x0000001300007302 */ /* 0x004ea40000000000 */
[----:B------:R-:W-:-:S04]  /*0da0*/  FFMA R8, R0, R17, RZ ;  /* 0x0000001100087223 */ /* 0x000fc800000000ff */
[----:B------:R-:W-:-:S04]  /*0db0*/  FFMA R16, -R19, R8, R0 ;  /* 0x0000000813107223 */ /* 0x000fc80000000100 */
[----:B------:R-:W-:Y:S01]  /*0dc0*/  FFMA R3, R17, R16, R8 ;  /* 0x0000001011037223 */ /* 0x000fe20000000008 */
[----:B--2---:R-:W-:Y:S06]  /*0dd0*/  @!P0 BRA `(.L_x_54) ;  /* 0x0000000000108947 */ /* 0x004fec0003800000 */
[----:B------:R-:W-:Y:S02]  /*0de0*/  MOV R3, R19 ;  /* 0x0000001300037202 */ /* 0x000fe40000000f00 */
[----:B------:R-:W-:-:S07]  /*0df0*/  MOV R8, 0xe10 ;  /* 0x00000e1000087802 */ /* 0x000fce0000000f00 */
[----:B01----:R-:W-:Y:S05]  /*0e00*/  CALL.REL.NOINC `($__internal_1_$__cuda_sm3x_div_rn_noftz_f32_slowpath) ;  /* 0x0000000400e87944 */ /* 0x003fea0003c00000 */
[----:B------:R-:W-:-:S07]  /*0e10*/  IMAD.MOV.U32 R3, RZ, RZ, R0 ;  /* 0x000000ffff037224 */ /* 0x000fce00078e0000 */
.L_x_54:
[----:B-1----:R-:W-:Y:S05]  /*0e20*/  BSYNC.RECONVERGENT B4 ;  /* 0x0000000000047941 */ /* 0x002fea0003800200 */
.L_x_53:
[----:B-1----:R-:W-:Y:S05]  /*0e30*/  BSYNC.RECONVERGENT B3 ;  /* 0x0000000000037941 */ /* 0x002fea0003800200 */
.L_x_52:
[----:B------:R-:W-:-:S05]  /*0e40*/  IMAD.WIDE R10, R5, 0x4, R10 ;  /* 0x00000004050a7825 */ /* 0x000fca00078e020a */
[----:B------:R-:W2:Y:S01]  /*0e50*/  LDG.E.CONSTANT R21, desc[UR4][R10.64] ;  /* 0x000000040a157981 */ /* 0x000ea2000c1e9900 */
[----:B------:R-:W-:Y:S01]  /*0e60*/  IMAD R17, R9, UR6, R6 ;  /* 0x0000000609117c24 */ /* 0x000fe2000f8e0206 */
[----:B------:R-:W-:Y:S01]  /*0e70*/  BSSY.RECONVERGENT B3, `(.L_x_55) ;  /* 0x0000016000037945 */ /* 0x000fe20003800200 */
[----:B------:R-:W-:Y:S02]  /*0e80*/  HFMA2 R19, -RZ, RZ, 0, 0 ;  /* 0x00000000ff137431 */ /* 0x000fe400000001ff */
[----:B0-----:R-:W-:-:S05]  /*0e90*/  IMAD.WIDE R16, R17, 0x4, R14 ;  /* 0x0000000411107825 */ /* 0x001fca00078e020e */
[----:B------:R0:W-:Y:S01]  /*0ea0*/  STG.E desc[UR4][R16.64], R3 ;  /* 0x0000000310007986 */ /* 0x0001e2000c101904 */
[----:B--2---:R-:W-:-:S13]  /*0eb0*/  FSETP.NE.AND P0, PT, R21, RZ, PT ;  /* 0x000000ff1500720b */ /* 0x004fda0003f05000 */
[----:B0-----:R-:W-:Y:S05]  /*0ec0*/  @!P0 BRA `(.L_x_56) ;  /* 0x0000000000408947 */ /* 0x001fea0003800000 */
[----:B------:R-:W-:-:S05]  /*0ed0*/  IMAD.WIDE.U32 R2, R7, 0x4, R10 ;  /* 0x0000000407027825 */ /* 0x000fca00078e000a */
        /* <DEDUP_REMOVED lines=12> */
[----:B------:R-:W-:Y:S05]  /*0fa0*/  CALL.REL.NOINC `($__internal_1_$__cuda_sm3x_div_rn_noftz_f32_slowpath) ;  /* 0x0000000400807944 */ /* 0x000fea0003c00000 */
[----:B------:R-:W-:-:S07]  /*0fb0*/  MOV R19, R0 ;  /* 0x0000000000137202 */ /* 0x000fce0000000f00 */
.L_x_57:
[----:B------:R-:W-:Y:S05]  /*0fc0*/  BSYNC.RECONVERGENT B4 ;  /* 0x0000000000047941 */ /* 0x000fea0003800200 */
.L_x_56:
[----:B------:R-:W-:Y:S05]  /*0fd0*/  BSYNC.RECONVERGENT B3 ;  /* 0x0000000000037941 */ /* 0x000fea0003800200 */
.L_x_55:
[----:B------:R-:W-:-:S05]  /*0fe0*/  IMAD.WIDE R10, R5, 0x4, R10 ;  /* 0x00000004050a7825 */ /* 0x000fca00078e020a */
[----:B------:R-:W2:Y:S01]  /*0ff0*/  LDG.E.CONSTANT R23, desc[UR4][R10.64] ;  /* 0x000000040a177981 */ /* 0x000ea2000c1e9900 */
[----:B------:R-:W-:Y:S01]  /*1000*/  IMAD.WIDE R16, R5, 0x4, R16 ;  /* 0x0000000405107825 */ /* 0x000fe200078e0210 */
[----:B------:R-:W-:Y:S03]  /*1010*/  BSSY.RECONVERGENT B3, `(.L_x_58) ;  /* 0x0000015000037945 */ /* 0x000fe60003800200 */
[----:B------:R-:W-:Y:S01]  /*1020*/  IMAD.MOV.U32 R21, RZ, RZ, RZ ;  /* 0x000000ffff157224 */ /* 0x000fe200078e00ff */
        /* <DEDUP_REMOVED lines=16> */
[----:B------:R-:W-:Y:S05]  /*1130*/  CALL.REL.NOINC `($__internal_1_$__cuda_sm3x_div_rn_noftz_f32_slowpath) ;  /* 0x00000004001c7944 */ /* 0x000fea0003c00000 */
[----:B------:R-:W-:-:S07]  /*1140*/  IMAD.MOV.U32 R21, RZ, RZ, R0 ;  /* 0x000000ffff157224 */ /* 0x000fce00078e0000 */
.L_x_60:
[----:B------:R-:W-:Y:S05]  /*1150*/  BSYNC.RECONVERGENT B4 ;  /* 0x0000000000047941 */ /* 0x000fea0003800200 */
.L_x_59:
[----:B------:R-:W-:Y:S05]  /*1160*/  BSYNC.RECONVERGENT B3 ;  /* 0x0000000000037941 */ /* 0x000fea0003800200 */
.L_x_58:
[----:B------:R-:W-:-:S05]  /*1170*/  IMAD.WIDE R2, R5, 0x4, R10 ;  /* 0x0000000405027825 */ /* 0x000fca00078e020a */
[----:B------:R-:W2:Y:S01]  /*1180*/  LDG.E.CONSTANT R19, desc[UR4][R2.64] ;  /* 0x0000000402137981 */ /* 0x000ea2000c1e9900 */
[----:B------:R-:W-:Y:S01]  /*1190*/  IMAD.WIDE R16, R5, 0x4, R16 ;  /* 0x0000000405107825 */ /* 0x000fe200078e0210 */
[----:B------:R-:W-:Y:S03]  /*11a0*/  BSSY.RECONVERGENT B3, `(.L_x_61) ;  /* 0x0000015000037945 */ /* 0x000fe60003800200 */
[----:B------:R-:W-:Y:S01]  /*11b0*/  HFMA2 R11, -RZ, RZ, 0, 0 ;  /* 0x00000000ff0b7431 */ /* 0x000fe200000001ff */
        /* <DEDUP_REMOVED lines=18> */
.L_x_63:
[----:B------:R-:W-:Y:S05]  /*12e0*/  BSYNC.RECONVERGENT B4 ;  /* 0x0000000000047941 */ /* 0x000fea0003800200 */
.L_x_62:
[----:B------:R-:W-:Y:S05]  /*12f0*/  BSYNC.RECONVERGENT B3 ;  /* 0x0000000000037941 */ /* 0x000fea0003800200 */
.L_x_61:
[----:B------:R-:W-:-:S04]  /*1300*/  IMAD.WIDE R16, R5, 0x4, R16 ;  /* 0x0000000405107825 */ /* 0x000fc800078e0210 */
[----:B------:R-:W-:Y:S01]  /*1310*/  IMAD R6, R5, 0x4, R6 ;  /* 0x0000000405067824 */ /* 0x000fe200078e0206 */
[----:B------:R3:W-:Y:S04]  /*1320*/  STG.E desc[UR4][R16.64], R11 ;  /* 0x0000000b10007986 */ /* 0x0007e8000c101904 */
[----:B------:R-:W-:-:S13]  /*1330*/  ISETP.GE.AND P0, PT, R6, R4, PT ;  /* 0x000000040600720c */ /* 0x000fda0003f06270 */
[----:B---3--:R-:W-:Y:S05]  /*1340*/  @!P0 BRA `(.L_x_64) ;  /* 0xfffffff8005c8947 */ /* 0x008fea000383ffff */
.L_x_51:
[----:B-1----:R-:W-:Y:S05]  /*1350*/  BSYNC.RECONVERGENT B2 ;  /* 0x0000000000027941 */ /* 0x002fea0003800200 */
.L_x_50:
[----:B------:R-:W1:Y:S01]  /*1360*/  LDCU UR7, c[0x0][0x390] ;  /* 0x00007200ff0777ac */ /* 0x000e620008000800 */
[----:B------:R-:W3:Y:S01]  /*1370*/  LDC.64 R10, c[0x0][0x3a8] ;  /* 0x0000ea00ff0a7b82 */ /* 0x000ee20000000a00 */
[----:B------:R-:W4:Y:S07]  /*1380*/  LDCU UR8, c[0x0][0x390] ;  /* 0x00007200ff0877ac */ /* 0x000f2e0008000800 */
[----:B--2---:R-:W2:Y:S01]  /*1390*/  LDC.64 R12, c[0x0][0x380] ;  /* 0x0000e000ff0c7b82 */ /* 0x004ea20000000a00 */
[----:B-1----:R-:W-:-:S13]  /*13a0*/  ISETP.GE.AND P0, PT, R6, UR7, PT ;  /* 0x0000000706007c0c */ /* 0x002fda000bf06270 */
[----:B----4-:R-:W-:Y:S05]  /*13b0*/  @P0 EXIT ;  /* 0x000000000000094d */ /* 0x010fea0003800000 */
.L_x_68:
[----:B-1----:R-:W-:-:S05]  /*13c0*/  IADD3 R3, PT, PT, -R7, R6, RZ ;  /* 0x0000000607037210 */ /* 0x002fca0007ffe1ff */
[----:B--2---:R-:W-:-:S05]  /*13d0*/  IMAD.WIDE R2, R3, 0x4, R12 ;  /* 0x0000000403027825 */ /* 0x004fca00078e020c */
[----:B------:R-:W2:Y:S01]  /*13e0*/  LDG.E.CONSTANT R17, desc[UR4][R2.64] ;  /* 0x0000000402117981 */ /* 0x000ea2000c1e9900 */
[----:B------:R-:W-:Y:S01]  /*13f0*/  BSSY.RECONVERGENT B2, `(.L_x_65) ;  /* 0x0000014000027945 */ /* 0x000fe20003800200 */
[----:B0-----:R-:W-:Y:S01]  /*1400*/  IMAD.MOV.U32 R15, RZ, RZ, RZ ;  /* 0x000000ffff0f7224 */ /* 0x001fe200078e00ff */
[----:B--2---:R-:W-:-:S13]  /*1410*/  FSETP.NE.AND P0, PT, R17, RZ, PT ;  /* 0x000000ff1100720b */ /* 0x004fda0003f05000 */
[----:B------:R-:W-:Y:S05]  /*1420*/  @!P0 BRA `(.L_x_66) ;  /* 0x0000000000408947 */ /* 0x000fea0003800000 */
        /* <DEDUP_REMOVED lines=13> */
[----:B---3--:R-:W-:Y:S05]  /*1500*/  CALL.REL.NOINC `($__internal_1_$__cuda_sm3x_div_rn_noftz_f32_slowpath) ;  /* 0x0000000000287944 */ /* 0x008fea0003c00000 */
[----:B------:R-:W-:-:S07]  /*1510*/  IMAD.MOV.U32 R15, RZ, RZ, R0 ;  /* 0x000000ffff0f7224 */ /* 0x000fce00078e0000 */
.L_x_67:
[----:B------:R-:W-:Y:S05]  /*1520*/  BSYNC.RECONVERGENT B3 ;  /* 0x0000000000037941 */ /* 0x000fea0003800200 */
.L_x_66:
[----:B------:R-:W-:Y:S05]  /*1530*/  BSYNC.RECONVERGENT B2 ;  /* 0x0000000000027941 */ /* 0x000fea0003800200 */
.L_x_65:
[----:B------:R-:W-:Y:S01]  /*1540*/  IMAD R3, R9, UR8, R6 ;  /* 0x0000000809037c24 */ /* 0x000fe2000f8e0206 */
[----:B------:R-:W-:-:S03]  /*1550*/  IADD3 R6, PT, PT, R5, R6, RZ ;  /* 0x0000000605067210 */ /* 0x000fc60007ffe0ff */
[----:B---3--:R-:W-:Y:S01]  /*1560*/  IMAD.WIDE R2, R3, 0x4, R10 ;  /* 0x0000000403027825 */ /* 0x008fe200078e020a */
[----:B------:R-:W-:-:S04]  /*1570*/  ISETP.GE.AND P0, PT, R6, UR8, PT ;  /* 0x0000000806007c0c */ /* 0x000fc8000bf06270 */
[----:B------:R1:W-:Y:S09]  /*1580*/  STG.E desc[UR4][R2.64], R15 ;  /* 0x0000000f02007986 */ /* 0x0003f2000c101904 */
[----:B------:R-:W-:Y:S05]  /*1590*/  @!P0 BRA `(.L_x_68) ;  /* 0xfffffffc00888947 */ /* 0x000fea000383ffff */
[----:B------:R-:W-:Y:S05]  /*15a0*/  EXIT ;  /* 0x000000000000794d */ /* 0x000fea0003800000 */
        .weak           $__internal_1_$__cuda_sm3x_div_rn_noftz_f32_slowpath
        .type           $__internal_1_$__cuda_sm3x_div_rn_noftz_f32_slowpath,@function
        .size           $__internal_1_$__cuda_sm3x_div_rn_noftz_f32_slowpath,(.L_x_93 - $__internal_1_$__cuda_sm3x_div_rn_noftz_f32_slowpath)
$__internal_1_$__cuda_sm3x_div_rn_noftz_f32_slowpath:
[----:B------:R-:W-:Y:S01]  /*15b0*/  SHF.R.U32.HI R2, RZ, 0x17, R3 ;  /* 0x00000017ff027819 */ /* 0x000fe20000011603 */
[----:B------:R-:W-:Y:S01]  /*15c0*/  BSSY.RECONVERGENT B0, `(.L_x_69) ;  /* 0x0000062000007945 */ /* 0x000fe20003800200 */
[----:B------:R-:W-:Y:S02]  /*15d0*/  SHF.R.U32.HI R19, RZ, 0x17, R0 ;  /* 0x00000017ff137819 */ /* 0x000fe40000011600 */
[----:B------:R-:W-:Y:S02]  /*15e0*/  LOP3.LUT R2, R2, 0xff, RZ, 0xc0, !PT ;  /* 0x000000ff02027812 */ /* 0x000fe400078ec0ff */
[----:B------:R-:W-:-:S03]  /*15f0*/  LOP3.LUT R19, R19, 0xff, RZ, 0xc0, !PT ;  /* 0x000000ff13137812 */ /* 0x000fc600078ec0ff */
[----:B------:R-:W-:Y:S01]  /*1600*/  VIADD R20, R2, 0xffffffff ;  /* 0xffffffff02147836 */ /* 0x000fe20000000000 */
[----:B------:R-:W-:-:S04]  /*1610*/  IADD3 R21, PT, PT, R19, -0x1, RZ ;  /* 0xffffffff13157810 */ /* 0x000fc80007ffe0ff */
[----:B------:R-:W-:-:S04]  /*1620*/  ISETP.GT.U32.AND P0, PT, R20, 0xfd, PT ;  /* 0x000000fd1400780c */ /* 0x000fc80003f04070 */
[----:B------:R-:W-:-:S13]  /*1630*/  ISETP.GT.U32.OR P0, PT, R21, 0xfd, P0 ;  /* 0x000000fd1500780c */ /* 0x000fda0000704470 */
[----:B------:R-:W-:Y:S01]  /*1640*/  @!P0 IMAD.MOV.U32 R18, RZ, RZ, RZ ;  /* 0x000000ffff128224 */ /* 0x000fe200078e00ff */
        /* <DEDUP_REMOVED lines=19> */
[----:B------:R-:W-:Y:S01]  /*1780*/  @P0 MOV R18, RZ ;  /* 0x000000ff00120202 */ /* 0x000fe20000000f00 */
[----:B------:R-:W-:Y:S02]  /*1790*/  @!P0 IMAD.MOV.U32 R18, RZ, RZ, -0x40 ;  /* 0xffffffc0ff128424 */ /* 0x000fe400078e00ff */
[----:B------:R-:W-:Y:S01]  /*17a0*/  @!P0 FFMA R0, R0, 1.84467440737095516160e+19, RZ ;  /* 0x5f80000000008823 */ /* 0x000fe200000000ff */
[----:B------:R-:W-:Y:S02]  /*17b0*/  @!P1 FFMA R3, R3, 1.84467440737095516160e+19, RZ ;  /* 0x5f80000003039823 */ /* 0x000fe400000000ff */
[----:B------:R-:W-:-:S07]  /*17c0*/  @!P1 IADD3 R18, PT, PT, R18, 0x40, RZ ;  /* 0x0000004012129810 */ /* 0x000fce0007ffe0ff */
.L_x_70:
[----:B------:R-:W-:Y:S01]  /*17d0*/  LEA R20, R2, 0xc0800000, 0x17 ;  /* 0xc080000002147811 */ /* 0x000fe200078eb8ff */
[----:B------:R-:W-:Y:S01]  /*17e0*/  BSSY.RECONVERGENT B1, `(.L_x_75) ;  /* 0x0000036000017945 */ /* 0x000fe20003800200 */
[----:B------:R-:W-:-:S03]  /*17f0*/  IADD3 R19, PT, PT, R19, -0x7f, RZ ;  /* 0xffffff8113137810 */ /* 0x000fc60007ffe0ff */
[----:B------:R-:W-:Y:S02]  /*1800*/  IMAD.IADD R23, R3, 0x1, -R20 ;  /* 0x0000000103177824 */ /* 0x000fe400078e0a14 */
[C---:B------:R-:W-:Y:S01]  /*1810*/  IMAD R0, R19.reuse, -0x800000, R0 ;  /* 0xff80000013007824 */ /* 0x040fe200078e0200 */
[----:B------:R-:W-:Y:S01]  /*1820*/  IADD3 R19, PT, PT, R19, 0x7f, -R2 ;  /* 0x0000007f13137810 */ /* 0x000fe20007ffe802 */
[----:B------:R-:W0:Y:S01]  /*1830*/  MUFU.RCP R20, R23 ;  /* 0x0000001700147308 */ /* 0x000e220000001000 */
[----:B------:R-:W-:-:S03]  /*1840*/  FADD.FTZ R3, -R23, -RZ ;  /* 0x800000ff17037221 */ /* 0x000fc60000010100 */
[----:B------:R-:W-:Y:S02]  /*1850*/  IMAD.IADD R19, R19, 0x1, R18 ;  /* 0x0000000113137824 */ /* 0x000fe400078e0212 */
[----:B0-----:R-:W-:-:S04]  /*1860*/  FFMA R21, R20, R3, 1 ;  /* 0x3f80000014157423 */ /* 0x001fc80000000003 */
[----:B------:R-:W-:-:S04]  /*1870*/  FFMA R21, R20, R21, R20 ;  /* 0x0000001514157223 */ /* 0x000fc80000000014 */
[----:B------:R-:W-:-:S04]  /*1880*/  FFMA R20, R0, R21, RZ ;  /* 0x0000001500147223 */ /* 0x000fc800000000ff */
[----:B------:R-:W-:-:S04]  /*1890*/  FFMA R22, R3, R20, R0 ;  /* 0x0000001403167223 */ /* 0x000fc80000000000 */
[----:B------:R-:W-:-:S04]  /*18a0*/  FFMA R22, R21, R22, R20 ;  /* 0x0000001615167223 */ /* 0x000fc80000000014 */
[----:B------:R-:W-:-:S04]  /*18b0*/  FFMA R3, R3, R22, R0 ;  /* 0x0000001603037223 */ /* 0x000fc80000000000 */
[----:B------:R-:W-:-:S05]  /*18c0*/  FFMA R0, R21, R3, R22 ;  /* 0x0000000315007223 */ /* 0x000fca0000000016 */
[----:B------:R-:W-:-:S04]  /*18d0*/  SHF.R.U32.HI R2, RZ, 0x17, R0 ;  /* 0x00000017ff027819 */ /* 0x000fc80000011600 */
[----:B------:R-:W-:-:S04]  /*18e0*/  LOP3.LUT R2, R2, 0xff, RZ, 0xc0, !PT ;  /* 0x000000ff02027812 */ /* 0x000fc800078ec0ff */
[----:B------:R-:W-:-:S05]  /*18f0*/  IADD3 R2, PT, PT, R2, R19, RZ ;  /* 0x0000001302027210 */ /* 0x000fca0007ffe0ff */
        /* <DEDUP_REMOVED lines=13> */
[----:B------:R-:W-:Y:S02]  /*19d0*/  IADD3 R3, PT, PT, R2, 0x20, RZ ;  /* 0x0000002002037810 */ /* 0x000fe40007ffe0ff */
[----:B------:R-:W-:Y:S02]  /*19e0*/  LOP3.LUT R18, R18, 0x7fffff, RZ, 0xc0, !PT ;  /* 0x007fffff12127812 */ /* 0x000fe400078ec0ff */
[----:B------:R-:W-:Y:S02]  /*19f0*/  ISETP.NE.AND P2, PT, R2, RZ, PT ;  /* 0x000000ff0200720c */ /* 0x000fe40003f45270 */
        /* <DEDUP_REMOVED lines=12> */
[----:B------:R-:W-:-:S04]  /*1ac0*/  LOP3.LUT R3, R3, R18, RZ, 0xc0, !PT ;  /* 0x0000001203037212 */ /* 0x000fc800078ec0ff */
[----:B------:R-:W-:-:S04]  /*1ad0*/  IADD3 R3, PT, PT, R2, R3, RZ ;  /* 0x0000000302037210 */ /* 0x000fc80007ffe0ff */
[----:B------:R-:W-:Y:S01]  /*1ae0*/  LOP3.LUT R0, R3, R0, RZ, 0xfc, !PT ;  /* 0x0000000003007212 */ /* 0x000fe200078efcff */
[----:B------:R-:W-:Y:S06]  /*1af0*/  BRA `(.L_x_78) ;  /* 0x0000000000107947 */ /* 0x000fec0003800000 */
.L_x_77:
[----:B------:R-:W-:-:S04]  /*1b00*/  LOP3.LUT R0, R0, 0x80000000, RZ, 0xc0, !PT ;  /* 0x8000000000007812 */ /* 0x000fc800078ec0ff */
[----:B------:R-:W-:Y:S01]  /*1b10*/  LOP3.LUT R0, R0, 0x7f800000, RZ, 0xfc, !PT ;  /* 0x7f80000000007812 */ /* 0x000fe200078efcff */
[----:B------:R-:W-:Y:S06]  /*1b20*/  BRA `(.L_x_78) ;  /* 0x0000000000047947 */ /* 0x000fec0003800000 */
.L_x_76:
[----:B------:R-:W-:-:S07]  /*1b30*/  IMAD R0, R19, 0x800000, R0 ;  /* 0x0080000013007824 */ /* 0x000fce00078e0200 */
.L_x_78:
[----:B------:R-:W-:Y:S05]  /*1b40*/  BSYNC.RECONVERGENT B1 ;  /* 0x0000000000017941 */ /* 0x000fea0003800200 */
.L_x_75:
[----:B------:R-:W-:Y:S05]  /*1b50*/  BRA `(.L_x_79) ;  /* 0x0000000000207947 */ /* 0x000fea0003800000 */
.L_x_74:
[----:B------:R-:W-:-:S04]  /*1b60*/  LOP3.LUT R0, R3, 0x80000000, R0, 0x48, !PT ;  /* 0x8000000003007812 */ /* 0x000fc800078e4800 */
[----:B------:R-:W-:Y:S01]  /*1b70*/  LOP3.LUT R0, R0, 0x7f800000, RZ, 0xfc, !PT ;  /* 0x7f80000000007812 */ /* 0x000fe200078efcff */
[----:B------:R-:W-:Y:S06]  /*1b80*/  BRA `(.L_x_79) ;  /* 0x0000000000147947 */ /* 0x000fec0003800000 */
.L_x_73:
[----:B------:R-:W-:Y:S01]  /*1b90*/  LOP3.LUT R0, R3, 0x80000000, R0, 0x48, !PT ;  /* 0x8000000003007812 */ /* 0x000fe200078e4800 */
[----:B------:R-:W-:Y:S06]  /*1ba0*/  BRA `(.L_x_79) ;  /* 0x00000000000c7947 */ /* 0x000fec0003800000 */
.L_x_72:
[----:B------:R-:W0:Y:S01]  /*1bb0*/  MUFU.RSQ R0, -QNAN ;  /* 0xffc0000000007908 */ /* 0x000e220000001400 */
[----:B------:R-:W-:Y:S05]  /*1bc0*/  BRA `(.L_x_79) ;  /* 0x0000000000047947 */ /* 0x000fea0003800000 */
.L_x_71:
[----:B------:R-:W-:-:S07]  /*1bd0*/  FADD.FTZ R0, R0, R3 ;  /* 0x0000000300007221 */ /* 0x000fce0000010000 */
.L_x_79:
[----:B------:R-:W-:Y:S05]  /*1be0*/  BSYNC.RECONVERGENT B0 ;  /* 0x0000000000007941 */ /* 0x000fea0003800200 */
.L_x_69:
[----:B------:R-:W-:Y:S01]  /*1bf0*/  MOV R2, R8 ;  /* 0x0000000800027202 */ /* 0x000fe20000000f00 */
[----:B------:R-:W-:-:S04]  /*1c00*/  IMAD.MOV.U32 R3, RZ, RZ, 0x0 ;  /* 0x00000000ff037424 */ /* 0x000fc800078e00ff */
[----:B0-----:R-:W-:Y:S05]  /*1c10*/  RET.REL.NODEC R2 `(rocr_batch_f32) ;  /* 0xffffffe002f87950 */ /* 0x001fea0003c3ffff */
.L_x_80:
        /* <DEDUP_REMOVED lines=14> */
.L_x_93:


//--------------------- .text.rocr_prepare_inv_f32 --------------------------
	.section	.text.rocr_prepare_inv_f32,"ax",@progbits
	.align	128
        .global         rocr_prepare_inv_f32
        .type           rocr_prepare_inv_f32,@function
        .size           rocr_prepare_inv_f32,(.L_x_94 - rocr_prepare_inv_f32)
        .other          rocr_prepare_inv_f32,@"STO_CUDA_ENTRY STV_DEFAULT"
rocr_prepare_inv_f32:
.text.rocr_prepare_inv_f32:
[----:B------:R-:W-:Y:S01]  /*0000*/  LDC R1, c[0x0][0x37c] ;  /* 0x0000df00ff017b82 */ /* 0x000fe20000000800 */
[----:B------:R-:W0:Y:S07]  /*0010*/  S2R R3, SR_TID.X ;  /* 0x0000000000037919 */ /* 0x000e2e0000002100 */
[----:B------:R-:W0:Y:S01]  /*0020*/  S2UR UR4, SR_CTAID.X ;  /* 0x00000000000479c3 */ /* 0x000e220000002500 */
[----:B------:R-:W1:Y:S07]  /*0030*/  LDCU UR5, c[0x0][0x388] ;  /* 0x00007100ff0577ac */ /* 0x000e6e0008000800 */
[----:B------:R-:W0:Y:S02]  /*0040*/  LDC R8, c[0x0][0x360] ;  /* 0x0000d800ff087b82 */ /* 0x000e240000000800 */
[----:B0-----:R-:W-:-:S05]  /*0050*/  IMAD R3, R8, UR4, R3 ;  /* 0x0000000408037c24 */ /* 0x001fca000f8e0203 */
[----:B-1----:R-:W-:-:S13]  /*0060*/  ISETP.GE.AND P0, PT, R3, UR5, PT ;  /* 0x0000000503007c0c */ /* 0x002fda000bf06270 */
[----:B------:R-:W-:Y:S05]  /*0070*/  @P0 EXIT ;  /* 0x000000000000094d */ /* 0x000fea0003800000 */
[----:B------:R-:W0:Y:S01]  /*0080*/  LDC.64 R4, c[0x0][0x380] ;  /* 0x0000e000ff047b82 */ /* 0x000e220000000a00 */
[----:B------:R-:W1:Y:S01]  /*0090*/  LDCU UR4, c[0x0][0x370] ;  /* 0x00006e00ff0477ac */ /* 0x000e620008000800 */
[----:B------:R-:W2:Y:S06]  /*00a0*/  LDCU.64 UR6, c[0x0][0x358] ;  /* 0x00006b00ff0677ac */ /* 0x000eac0008000a00 */
[----:B------:R-:W3:Y:S01]  /*00b0*/  LDC.64 R6, c[0x0][0x390] ;  /* 0x0000e400ff067b82 */ /* 0x000ee20000000a00 */
[----:B------:R-:W4:Y:S01]  /*00c0*/  LDCU UR5, c[0x0][0x388] ;  /* 0x00007100ff0577ac */ /* 0x000f220008000800 */
[----:B-1----:R-:W-:-:S07]  /*00d0*/  IMAD R8, R8, UR4, RZ ;  /* 0x0000000408087c24 */ /* 0x002fce000f8e02ff */
.L_x_86:
[----:B01----:R-:W-:-:S05]  /*00e0*/  IMAD.WIDE R10, R3, 0x4, R4 ;  /* 0x00000004030a7825 */ /* 0x003fca00078e0204 */
[----:B--2---:R-:W2:Y:S01]  /*00f0*/  LDG.E.CONSTANT R2, desc[UR6][R10.64] ;  /* 0x000000060a027981 */ /* 0x004ea2000c1e9900 */
[--C-:B------:R-:W-:Y:S01]  /*0100*/  IMAD.MOV.U32 R9, RZ, RZ, R3.reuse ;  /* 0x000000ffff097224 */ /* 0x100fe200078e0003 */
[----:B------:R-:W-:Y:S01]  /*0110*/  BSSY.RECONVERGENT B0, `(.L_x_81) ;  /* 0x0000015000007945 */ /* 0x000fe20003800200 */
[----:B------:R-:W-:Y:S02]  /*0120*/  IMAD.IADD R3, R8, 0x1, R3 ;  /* 0x0000000108037824 */ /* 0x000fe400078e0203 */
[----:B------:R-:W-:-:S03]  /*0130*/  IMAD.MOV.U32 R13, RZ, RZ, RZ ;  /* 0x000000ffff0d7224 */ /* 0x000fc600078e00ff */
[----:B----4-:R-:W-:Y:S02]  /*0140*/  ISETP.GE.AND P3, PT, R3, UR5, PT ;  /* 0x0000000503007c0c */ /* 0x010fe4000bf66270 */
[----:B--2---:R-:W-:-:S13]  /*0150*/  FSETP.NEU.AND P0, PT, R2, RZ, PT ;  /* 0x000000ff0200720b */ /* 0x004fda0003f0d000 */
[----:B------:R-:W-:Y:S05]  /*0160*/  @!P0 BRA `(.L_x_82) ;  /* 0x00000000003c8947 */ /* 0x000fea0003800000 */
[C---:B------:R-:W-:Y:S01]  /*0170*/  VIADD R0, R2.reuse, 0x1800000 ;  /* 0x0180000002007836 */ /* 0x040fe20000000000 */
[----:B------:R-:W-:Y:S01]  /*0180*/  BSSY.RECONVERGENT B1, `(.L_x_83) ;  /* 0x000000c000017945 */ /* 0x000fe20003800200 */
[----:B------:R-:W-:-:S03]  /*0190*/  FSETP.NAN.AND P4, PT, R2, R2, PT ;  /* 0x000000020200720b */ /* 0x000fc60003f88000 */
[----:B------:R-:W-:-:S04]  /*01a0*/  LOP3.LUT R0, R0, 0x7f800000, RZ, 0xc0, !PT ;  /* 0x7f80000000007812 */ /* 0x000fc800078ec0ff */
[----:B------:R-:W-:-:S13]  /*01b0*/  ISETP.GT.U32.AND P0, PT, R0, 0x1ffffff, PT ;  /* 0x01ffffff0000780c */ /* 0x000fda0003f04070 */
[----:B------:R-:W-:Y:S05]  /*01c0*/  @P0 BRA `(.L_x_84) ;  /* 0x00000000000c0947 */ /* 0x000fea0003800000 */
[----:B------:R-:W-:-:S07]  /*01d0*/  MOV R10, 0x1f0 ;  /* 0x000001f0000a7802 */ /* 0x000fce0000000f00 */
[----:B---3--:R-:W-:Y:S05]  /*01e0*/  CALL.REL.NOINC `($__internal_2_$__cuda_sm20_rcp_rn_f32_slowpath) ;  /* 0x0000000000307944 */ /* 0x008fea0003c00000 */
[----:B------:R-:W-:Y:S05]  /*01f0*/  BRA `(.L_x_85) ;  /* 0x0000000000107947 */ /* 0x000fea0003800000 */
.L_x_84:
[----:B------:R-:W0:Y:S02]  /*0200*/  MUFU.RCP R13, R2 ;  /* 0x00000002000d7308 */ /* 0x000e240000001000 */
[----:B0-----:R-:W-:-:S04]  /*0210*/  FFMA R0, R2, R13, -1 ;  /* 0xbf80000002007423 */ /* 0x001fc8000000000d */
[----:B------:R-:W-:-:S04]  /*0220*/  FADD.FTZ R0, -R0, -RZ ;  /* 0x800000ff00007221 */ /* 0x000fc80000010100 */
[----:B------:R-:W-:-:S07]  /*0230*/  FFMA R13, R13, R0, R13 ;  /* 0x000000000d0d7223 */ /* 0x000fce000000000d */
.L_x_85:
[----:B------:R-:W-:Y:S05]  /*0240*/  BSYNC.RECONVERGENT B1 ;  /* 0x0000000000017941 */ /* 0x000fea0003800200 */
.L_x_83:
[----:B------:R-:W-:-:S07]  /*0250*/  FSEL R13, R13, RZ, !P4 ;  /* 0x000000ff0d0d7208 */ /* 0x000fce0006000000 */
.L_x_82:
[----:B------:R-:W-:Y:S05]  /*0260*/  BSYNC.RECONVERGENT B0 ;  /* 0x0000000000007941 */ /* 0x000fea0003800200 */
.L_x_81:
[----:B---3--:R-:W-:-:S05]  /*0270*/  IMAD.WIDE R10, R9, 0x4, R6 ;  /* 0x00000004090a7825 */ /* 0x008fca00078e0206 */
[----:B------:R1:W-:Y:S01]  /*0280*/  STG.E desc[UR6][R10.64], R13 ;  /* 0x0000000d0a007986 */ /* 0x0003e2000c101906 */
[----:B------:R-:W-:Y:S05]  /*0290*/  @!P3 BRA `(.L_x_86) ;  /* 0xfffffffc0090b947 */ /* 0x000fea000383ffff */
[----:B------:R-:W-:Y:S05]  /*02a0*/  EXIT ;  /* 0x000000000000794d */ /* 0x000fea0003800000 */
        .weak           $__internal_2_$__cuda_sm20_rcp_rn_f32_slowpath
        .type           $__internal_2_$__cuda_sm20_rcp_rn_f32_slowpath,@function
        .size           $__internal_2_$__cuda_sm20_rcp_rn_f32_slowpath,(.L_x_94 - $__internal_2_$__cuda_sm20_rcp_rn_f32_slowpath)
$__internal_2_$__cuda_sm20_rcp_rn_f32_slowpath:
[----:B------:R-:W-:Y:S01]  /*02b0*/  IMAD.SHL.U32 R0, R2, 0x2, RZ ;  /* 0x0000000202007824 */ /* 0x000fe200078e00ff */
[----:B------:R-:W-:Y:S04]  /*02c0*/  BSSY.RECONVERGENT B2, `(.L_x_87) ;  /* 0x0000031000027945 */ /* 0x000fe80003800200 */
[----:B------:R-:W-:Y:S01]  /*02d0*/  SHF.R.U32.HI R15, RZ, 0x18, R0 ;  /* 0x00000018ff0f7819 */ /* 0x000fe20000011600 */
[----:B------:R-:W-:-:S03]  /*02e0*/  IMAD.MOV.U32 R0, RZ, RZ, R2 ;  /* 0x000000ffff007224 */ /* 0x000fc600078e0002 */
[----:B------:R-:W-:-:S13]  /*02f0*/  ISETP.NE.U32.AND P0, PT, R15, RZ, PT ;  /* 0x000000ff0f00720c */ /* 0x000fda0003f05070 */
[----:B------:R-:W-:Y:S05]  /*0300*/  @P0 BRA `(.L_x_88) ;  /* 0x0000000000280947 */ /* 0x000fea0003800000 */
[----:B------:R-:W-:-:S05]  /*0310*/  IMAD.SHL.U32 R2, R0, 0x2, RZ ;  /* 0x0000000200027824 */ /* 0x000fca00078e00ff */
[----:B------:R-:W-:-:S13]  /*0320*/  ISETP.NE.AND P0, PT, R2, RZ, PT ;  /* 0x000000ff0200720c */ /* 0x000fda0003f05270 */
[----:B------:R-:W-:Y:S01]  /*0330*/  @P0 FFMA R12, R0, 1.84467440737095516160e+19, RZ ;  /* 0x5f800000000c0823 */ /* 0x000fe200000000ff */
[----:B------:R-:W-:Y:S08]  /*0340*/  @!P0 MUFU.RCP R11, R0 ;  /* 0x00000000000b8308 */ /* 0x000ff00000001000 */
[----:B------:R-:W0:Y:S02]  /*0350*/  @P0 MUFU.RCP R13, R12 ;  /* 0x0000000c000d0308 */ /* 0x000e240000001000 */
[----:B0-----:R-:W-:-:S04]  /*0360*/  @P0 FFMA R2, R12, R13, -1 ;  /* 0xbf8000000c020423 */ /* 0x001fc8000000000d */
[----:B------:R-:W-:-:S04]  /*0370*/  @P0 FADD.FTZ R2, -R2, -RZ ;  /* 0x800000ff02020221 */ /* 0x000fc80000010100 */
[----:B------:R-:W-:-:S04]  /*0380*/  @P0 FFMA R2, R13, R2, R13 ;  /* 0x000000020d020223 */ /* 0x000fc8000000000d */
[----:B------:R-:W-:Y:S01]  /*0390*/  @P0 FFMA R11, R2, 1.84467440737095516160e+19, RZ ;  /* 0x5f800000020b0823 */ /* 0x000fe200000000ff */
[----:B------:R-:W-:Y:S06]  /*03a0*/  BRA `(.L_x_89) ;  /* 0x0000000000887947 */ /* 0x000fec0003800000 */
.L_x_88:
[----:B------:R-:W-:-:S05]  /*03b0*/  VIADD R17, R15, 0xffffff03 ;  /* 0xffffff030f117836 */ /* 0x000fca0000000000 */
[----:B------:R-:W-:-:S13]  /*03c0*/  ISETP.GT.U32.AND P0, PT, R17, 0x1, PT ;  /* 0x000000011100780c */ /* 0x000fda0003f04070 */
[----:B------:R-:W-:Y:S05]  /*03d0*/  @P0 BRA `(.L_x_90) ;  /* 0x0000000000780947 */ /* 0x000fea0003800000 */
[----:B------:R-:W-:Y:S01]  /*03e0*/  LOP3.LUT R2, R0, 0x7fffff, RZ, 0xc0, !PT ;  /* 0x007fffff00027812 */ /* 0x000fe200078ec0ff */
[----:B------:R-:W-:-:S03]  /*03f0*/  HFMA2 R14, -RZ, RZ, 0, 1.78813934326171875e-07 ;  /* 0x00000003ff0e7431 */ /* 0x000fc600000001ff */
[----:B------:R-:W-:-:S04]  /*0400*/  LOP3.LUT R2, R2, 0x3f800000, RZ, 0xfc, !PT ;  /* 0x3f80000002027812 */ /* 0x000fc800078efcff */
[----:B------:R-:W0:Y:S01]  /*0410*/  MUFU.RCP R11, R2 ;  /* 0x00000002000b7308 */ /* 0x000e220000001000 */
[----:B------:R-:W-:Y:S01]  /*0420*/  SHF.L.U32 R14, R14, R17, RZ ;  /* 0x000000110e0e7219 */ /* 0x000fe200000006ff */
[----:B0-----:R-:W-:-:S04]  /*0430*/  FFMA R12, R2, R11, -1 ;  /* 0xbf800000020c7423 */ /* 0x001fc8000000000b */
[----:B------:R-:W-:-:S04]  /*0440*/  FADD.FTZ R12, -R12, -RZ ;  /* 0x800000ff0c0c7221 */ /* 0x000fc80000010100 */
[CCC-:B------:R-:W-:Y:S01]  /*0450*/  FFMA.RM R13, R11.reuse, R12.reuse, R11.reuse ;  /* 0x0000000c0b0d7223 */ /* 0x1c0fe2000000400b */
[----:B------:R-:W-:-:S04]  /*0460*/  FFMA.RP R12, R11, R12, R11 ;  /* 0x0000000c0b0c7223 */ /* 0x000fc8000000800b */
[C---:B------:R-:W-:Y:S02]  /*0470*/  LOP3.LUT R11, R13.reuse, 0x7fffff, RZ, 0xc0, !PT ;  /* 0x007fffff0d0b7812 */ /* 0x040fe400078ec0ff */
[----:B------:R-:W-:Y:S02]  /*0480*/  FSETP.NEU.FTZ.AND P0, PT, R13, R12, PT ;  /* 0x0000000c0d00720b */ /* 0x000fe40003f1d000 */
[----:B------:R-:W-:Y:S02]  /*0490*/  LOP3.LUT R11, R11, 0x800000, RZ, 0xfc, !PT ;  /* 0x008000000b0b7812 */ /* 0x000fe400078efcff */
[----:B------:R-:W-:Y:S02]  /*04a0*/  SEL R12, RZ, 0xffffffff, !P0 ;  /* 0xffffffffff0c7807 */ /* 0x000fe40004000000 */
[----:B------:R-:W-:-:S03]  /*04b0*/  LOP3.LUT R14, R14, R11, RZ, 0xc0, !PT ;  /* 0x0000000b0e0e7212 */ /* 0x000fc600078ec0ff */
[----:B------:R-:W-:Y:S01]  /*04c0*/  IMAD.MOV R12, RZ, RZ, -R12 ;  /* 0x000000ffff0c7224 */ /* 0x000fe200078e0a0c */
[----:B------:R-:W-:-:S04]  /*04d0*/  SHF.R.U32.HI R14, RZ, R17, R14 ;  /* 0x00000011ff0e7219 */ /* 0x000fc8000001160e */
[----:B------:R-:W-:Y:S02]  /*04e0*/  LOP3.LUT P1, RZ, R12, R17, R11, 0xf8, !PT ;  /* 0x000000110cff7212 */ /* 0x000fe4000782f80b */
[C---:B------:R-:W-:Y:S02]  /*04f0*/  LOP3.LUT P0, RZ, R14.reuse, 0x1, RZ, 0xc0, !PT ;  /* 0x000000010eff7812 */ /* 0x040fe4000780c0ff */
[----:B------:R-:W-:-:S04]  /*0500*/  LOP3.LUT P2, RZ, R14, 0x2, RZ, 0xc0, !PT ;  /* 0x000000020eff7812 */ /* 0x000fc8000784c0ff */
[----:B------:R-:W-:Y:S02]  /*0510*/  PLOP3.LUT P0, PT, P0, P1, P2, 0xe0, 0x0 ;  /* 0x000000000000781c */ /* 0x000fe40000703c20 */
[----:B------:R-:W-:Y:S02]  /*0520*/  LOP3.LUT P1, RZ, R0, 0x7fffff, RZ, 0xc0, !PT ;  /* 0x007fffff00ff7812 */ /* 0x000fe4000782c0ff */
[----:B------:R-:W-:-:S05]  /*0530*/  SEL R2, RZ, 0x1, !P0 ;  /* 0x00000001ff027807 */ /* 0x000fca0004000000 */
[----:B------:R-:W-:-:S05]  /*0540*/  IMAD.MOV R2, RZ, RZ, -R2 ;  /* 0x000000ffff027224 */ /* 0x000fca00078e0a02 */
[----:B------:R-:W-:Y:S01]  /*0550*/  ISETP.GE.AND P0, PT, R2, RZ, PT ;  /* 0x000000ff0200720c */ /* 0x000fe20003f06270 */
[----:B------:R-:W-:-:S05]  /*0560*/  VIADD R2, R15, 0xffffff04 ;  /* 0xffffff040f027836 */ /* 0x000fca0000000000 */
[----:B------:R-:W-:-:S07]  /*0570*/  SHF.R.U32.HI R11, RZ, R2, R11 ;  /* 0x00000002ff0b7219 */ /* 0x000fce000001160b */
[----:B------:R-:W-:-:S05]  /*0580*/  @!P0 VIADD R11, R11, 0x1 ;  /* 0x000000010b0b8836 */ /* 0x000fca0000000000 */
[----:B------:R-:W-:-:S04]  /*0590*/  @!P1 SHF.L.U32 R11, R11, 0x1, RZ ;  /* 0x000000010b0b9819 */ /* 0x000fc800000006ff */
[----:B------:R-:W-:Y:S01]  /*05a0*/  LOP3.LUT R11, R11, 0x80000000, R0, 0xf8, !PT ;  /* 0x800000000b0b7812 */ /* 0x000fe200078ef800 */
[----:B------:R-:W-:Y:S06]  /*05b0*/  BRA `(.L_x_89) ;  /* 0x0000000000047947 */ /* 0x000fec0003800000 */
.L_x_90:
[----:B------:R0:W1:Y:S02]  /*05c0*/  MUFU.RCP R11, R0 ;  /* 0x00000000000b7308 */ /* 0x0000640000001000 */
.L_x_89:
[----:B------:R-:W-:Y:S05]  /*05d0*/  BSYNC.RECONVERGENT B2 ;  /* 0x0000000000027941 */ /* 0x000fea0003800200 */
.L_x_87:
[----:B-1----:R-:W-:Y:S02]  /*05e0*/  IMAD.MOV.U32 R13, RZ, RZ, R11 ;  /* 0x000000ffff0d7224 */ /* 0x002fe400078e000b */
[----:B------:R-:W-:-:S04]  /*05f0*/  IMAD.MOV.U32 R11, RZ, RZ, 0x0 ;  /* 0x00000000ff0b7424 */ /* 0x000fc800078e00ff */
[----:B0-----:R-:W-:Y:S05]  /*0600*/  RET.REL.NODEC R10 `(rocr_prepare_inv_f32) ;  /* 0xfffffff80a7c7950 */ /* 0x001fea0003c3ffff */
.L_x_91:
        /* <DEDUP_REMOVED lines=15> */
.L_x_94:


//--------------------- .nv.shared.reserved.0     --------------------------
	.section	.nv.shared.reserved.0,"aw",@nobits
	.weak		__nv_reservedSMEM_offset_0_alias
	.size		__nv_reservedSMEM_offset_0_alias, 0, 64
	.other		__nv_reservedSMEM_offset_0_alias,@"STO_CUDA_RESERVED_SHARED STV_DEFAULT"
__nv_reservedSMEM_offset_0_alias:
	.zero		0
	.zero		64


//--------------------- .nv.constant0.rocr_many_series_one_param_f32 --------------------------
	.section	.nv.constant0.rocr_many_series_one_param_f32,"a",@progbits
	.sectionflags	@""
	.align	4
.nv.constant0.rocr_many_series_one_param_f32:
	.zero		936


//--------------------- .nv.constant0.rocr_batch_f32 --------------------------
	.section	.nv.constant0.rocr_batch_f32,"a",@progbits
	.sectionflags	@""
	.align	4
.nv.constant0.rocr_batch_f32:
	.zero		944


//--------------------- .nv.constant0.rocr_prepare_inv_f32 --------------------------
	.section	.nv.constant0.rocr_prepare_inv_f32,"a",@progbits
	.sectionflags	@""
	.align	4
.nv.constant0.rocr_prepare_inv_f32:
	.zero		920


//--------------------- SYMBOLS --------------------------

	.type		.nv.reservedSmem.offset0,@object
	.size		.nv.reservedSmem.offset0,0x4
